//
// Generated by NVIDIA NVVM Compiler
//
// Compiler Build ID: CL-36424714
// Cuda compilation tools, release 13.0, V13.0.88
// Based on NVVM 20.0.0
//

.version 9.0
.target sm_100
.address_size 64

	// .globl	_Z9RF_kernelPfiPKiS_

.visible .entry _Z9RF_kernelPfiPKiS_(
	.param .u64 .ptr .align 1 _Z9RF_kernelPfiPKiS__param_0,
	.param .u32 _Z9RF_kernelPfiPKiS__param_1,
	.param .u64 .ptr .align 1 _Z9RF_kernelPfiPKiS__param_2,
	.param .u64 .ptr .align 1 _Z9RF_kernelPfiPKiS__param_3
)
{
	.reg .pred 	%p<1024>;
	.reg .b32 	%r<1574>;
	.reg .b32 	%f<545>;
	.reg .b64 	%rd<2119>;

	ld.param.u64 	%rd4, [_Z9RF_kernelPfiPKiS__param_0];
	ld.param.u64 	%rd5, [_Z9RF_kernelPfiPKiS__param_2];
	ld.param.u64 	%rd6, [_Z9RF_kernelPfiPKiS__param_3];
	cvta.to.global.u64 	%rd1, %rd6;
	cvta.to.global.u64 	%rd2, %rd5;
	cvta.to.global.u64 	%rd3, %rd4;
	mov.u32 	%r35, %ctaid.x;
	mov.u32 	%r36, %ntid.x;
	mov.u32 	%r37, %tid.x;
	mad.lo.s32 	%r1, %r35, %r36, %r37;
	and.b32  	%r34, %r37, 31;
	setp.gt.s32 	%p1, %r34, 15;
	@%p1 bra 	$L__BB0_36;
	setp.gt.s32 	%p17, %r34, 7;
	@%p17 bra 	$L__BB0_19;
	setp.gt.s32 	%p25, %r34, 3;
	@%p25 bra 	$L__BB0_11;
	setp.gt.s32 	%p29, %r34, 1;
	@%p29 bra 	$L__BB0_254;
	setp.eq.s32 	%p31, %r34, 0;
	@%p31 bra 	$L__BB0_5;
	bra.uni 	$L__BB0_128;
$L__BB0_5:
	mul.wide.s32 	%rd2053, %r1, 4;
	add.s64 	%rd2054, %rd3, %rd2053;
	ld.global.f32 	%f1, [%rd2054];
	ld.global.u32 	%r2, [%rd2];
	add.s32 	%r1526, %r2, 15;
	cvt.rn.f32.s32 	%f2, %r1526;
	setp.leu.f32 	%p993, %f1, %f2;
	@%p993 bra 	$L__BB0_97;
	add.s32 	%r1550, %r2, 23;
	cvt.rn.f32.s32 	%f3, %r1550;
	setp.leu.f32 	%p1009, %f1, %f3;
	@%p1009 bra 	$L__BB0_82;
	add.s32 	%r1562, %r2, 27;
	cvt.rn.f32.s32 	%f4, %r1562;
	setp.leu.f32 	%p1017, %f1, %f4;
	@%p1017 bra 	$L__BB0_75;
	add.s32 	%r1568, %r2, 29;
	cvt.rn.f32.s32 	%f5, %r1568;
	setp.leu.f32 	%p1021, %f1, %f5;
	@%p1021 bra 	$L__BB0_72;
	add.s32 	%r1571, %r2, 31;
	cvt.rn.f32.s32 	%f544, %r1571;
	setp.neu.f32 	%p1023, %f1, %f544;
	@%p1023 bra 	$L__BB0_71;
	add.s64 	%rd2118, %rd1, %rd2053;
	mov.b32 	%r1573, 1106771968;
	st.global.u32 	[%rd2118], %r1573;
	bra.uni 	$L__BB0_2047;
$L__BB0_11:
	setp.gt.s32 	%p26, %r34, 5;
	@%p26 bra 	$L__BB0_501;
	setp.eq.s32 	%p28, %r34, 4;
	@%p28 bra 	$L__BB0_13;
	bra.uni 	$L__BB0_375;
$L__BB0_13:
	mul.wide.s32 	%rd1789, %r1, 4;
	add.s64 	%rd1790, %rd3, %rd1789;
	ld.global.f32 	%f65, [%rd1790];
	ld.global.u32 	%r6, [%rd2+16];
	add.s32 	%r1334, %r6, 15;
	cvt.rn.f32.s32 	%f66, %r1334;
	setp.leu.f32 	%p869, %f65, %f66;
	@%p869 bra 	$L__BB0_344;
	add.s32 	%r1358, %r6, 23;
	cvt.rn.f32.s32 	%f67, %r1358;
	setp.leu.f32 	%p885, %f65, %f67;
	@%p885 bra 	$L__BB0_329;
	add.s32 	%r1370, %r6, 27;
	cvt.rn.f32.s32 	%f68, %r1370;
	setp.leu.f32 	%p893, %f65, %f68;
	@%p893 bra 	$L__BB0_322;
	add.s32 	%r1376, %r6, 29;
	cvt.rn.f32.s32 	%f69, %r1376;
	setp.leu.f32 	%p897, %f65, %f69;
	@%p897 bra 	$L__BB0_319;
	add.s32 	%r1379, %r6, 31;
	cvt.rn.f32.s32 	%f540, %r1379;
	setp.neu.f32 	%p899, %f65, %f540;
	@%p899 bra 	$L__BB0_318;
	add.s64 	%rd1854, %rd1, %rd1789;
	mov.b32 	%r1381, 1106771968;
	st.global.u32 	[%rd1854], %r1381;
	bra.uni 	$L__BB0_2047;
$L__BB0_19:
	setp.gt.s32 	%p18, %r34, 11;
	@%p18 bra 	$L__BB0_28;
	setp.gt.s32 	%p22, %r34, 9;
	@%p22 bra 	$L__BB0_748;
	setp.eq.s32 	%p24, %r34, 8;
	@%p24 bra 	$L__BB0_22;
	bra.uni 	$L__BB0_622;
$L__BB0_22:
	mul.wide.s32 	%rd1525, %r1, 4;
	add.s64 	%rd1526, %rd3, %rd1525;
	ld.global.f32 	%f129, [%rd1526];
	ld.global.u32 	%r10, [%rd2+32];
	add.s32 	%r1142, %r10, 15;
	cvt.rn.f32.s32 	%f130, %r1142;
	setp.leu.f32 	%p745, %f129, %f130;
	@%p745 bra 	$L__BB0_591;
	add.s32 	%r1166, %r10, 23;
	cvt.rn.f32.s32 	%f131, %r1166;
	setp.leu.f32 	%p761, %f129, %f131;
	@%p761 bra 	$L__BB0_576;
	add.s32 	%r1178, %r10, 27;
	cvt.rn.f32.s32 	%f132, %r1178;
	setp.leu.f32 	%p769, %f129, %f132;
	@%p769 bra 	$L__BB0_569;
	add.s32 	%r1184, %r10, 29;
	cvt.rn.f32.s32 	%f133, %r1184;
	setp.leu.f32 	%p773, %f129, %f133;
	@%p773 bra 	$L__BB0_566;
	add.s32 	%r1187, %r10, 31;
	cvt.rn.f32.s32 	%f536, %r1187;
	setp.neu.f32 	%p775, %f129, %f536;
	@%p775 bra 	$L__BB0_565;
	add.s64 	%rd1590, %rd1, %rd1525;
	mov.b32 	%r1189, 1106771968;
	st.global.u32 	[%rd1590], %r1189;
	bra.uni 	$L__BB0_2047;
$L__BB0_28:
	setp.gt.s32 	%p19, %r34, 13;
	@%p19 bra 	$L__BB0_995;
	setp.eq.s32 	%p21, %r34, 12;
	@%p21 bra 	$L__BB0_30;
	bra.uni 	$L__BB0_869;
$L__BB0_30:
	mul.wide.s32 	%rd1261, %r1, 4;
	add.s64 	%rd1262, %rd3, %rd1261;
	ld.global.f32 	%f193, [%rd1262];
	ld.global.u32 	%r14, [%rd2+48];
	add.s32 	%r950, %r14, 15;
	cvt.rn.f32.s32 	%f194, %r950;
	setp.leu.f32 	%p621, %f193, %f194;
	@%p621 bra 	$L__BB0_838;
	add.s32 	%r974, %r14, 23;
	cvt.rn.f32.s32 	%f195, %r974;
	setp.leu.f32 	%p637, %f193, %f195;
	@%p637 bra 	$L__BB0_823;
	add.s32 	%r986, %r14, 27;
	cvt.rn.f32.s32 	%f196, %r986;
	setp.leu.f32 	%p645, %f193, %f196;
	@%p645 bra 	$L__BB0_816;
	add.s32 	%r992, %r14, 29;
	cvt.rn.f32.s32 	%f197, %r992;
	setp.leu.f32 	%p649, %f193, %f197;
	@%p649 bra 	$L__BB0_813;
	add.s32 	%r995, %r14, 31;
	cvt.rn.f32.s32 	%f532, %r995;
	setp.neu.f32 	%p651, %f193, %f532;
	@%p651 bra 	$L__BB0_812;
	add.s64 	%rd1326, %rd1, %rd1261;
	mov.b32 	%r997, 1106771968;
	st.global.u32 	[%rd1326], %r997;
	bra.uni 	$L__BB0_2047;
$L__BB0_36:
	setp.gt.s32 	%p2, %r34, 23;
	@%p2 bra 	$L__BB0_54;
	setp.gt.s32 	%p10, %r34, 19;
	@%p10 bra 	$L__BB0_46;
	setp.gt.s32 	%p14, %r34, 17;
	@%p14 bra 	$L__BB0_1242;
	setp.eq.s32 	%p16, %r34, 16;
	@%p16 bra 	$L__BB0_40;
	bra.uni 	$L__BB0_1116;
$L__BB0_40:
	mul.wide.s32 	%rd997, %r1, 4;
	add.s64 	%rd998, %rd3, %rd997;
	ld.global.f32 	%f257, [%rd998];
	ld.global.u32 	%r18, [%rd2+64];
	add.s32 	%r758, %r18, 15;
	cvt.rn.f32.s32 	%f258, %r758;
	setp.leu.f32 	%p497, %f257, %f258;
	@%p497 bra 	$L__BB0_1085;
	add.s32 	%r782, %r18, 23;
	cvt.rn.f32.s32 	%f259, %r782;
	setp.leu.f32 	%p513, %f257, %f259;
	@%p513 bra 	$L__BB0_1070;
	add.s32 	%r794, %r18, 27;
	cvt.rn.f32.s32 	%f260, %r794;
	setp.leu.f32 	%p521, %f257, %f260;
	@%p521 bra 	$L__BB0_1063;
	add.s32 	%r800, %r18, 29;
	cvt.rn.f32.s32 	%f261, %r800;
	setp.leu.f32 	%p525, %f257, %f261;
	@%p525 bra 	$L__BB0_1060;
	add.s32 	%r803, %r18, 31;
	cvt.rn.f32.s32 	%f528, %r803;
	setp.neu.f32 	%p527, %f257, %f528;
	@%p527 bra 	$L__BB0_1059;
	add.s64 	%rd1062, %rd1, %rd997;
	mov.b32 	%r805, 1106771968;
	st.global.u32 	[%rd1062], %r805;
	bra.uni 	$L__BB0_2047;
$L__BB0_46:
	setp.gt.s32 	%p11, %r34, 21;
	@%p11 bra 	$L__BB0_1489;
	setp.eq.s32 	%p13, %r34, 20;
	@%p13 bra 	$L__BB0_48;
	bra.uni 	$L__BB0_1363;
$L__BB0_48:
	mul.wide.s32 	%rd733, %r1, 4;
	add.s64 	%rd734, %rd3, %rd733;
	ld.global.f32 	%f321, [%rd734];
	ld.global.u32 	%r22, [%rd2+80];
	add.s32 	%r566, %r22, 15;
	cvt.rn.f32.s32 	%f322, %r566;
	setp.leu.f32 	%p373, %f321, %f322;
	@%p373 bra 	$L__BB0_1332;
	add.s32 	%r590, %r22, 23;
	cvt.rn.f32.s32 	%f323, %r590;
	setp.leu.f32 	%p389, %f321, %f323;
	@%p389 bra 	$L__BB0_1317;
	add.s32 	%r602, %r22, 27;
	cvt.rn.f32.s32 	%f324, %r602;
	setp.leu.f32 	%p397, %f321, %f324;
	@%p397 bra 	$L__BB0_1310;
	add.s32 	%r608, %r22, 29;
	cvt.rn.f32.s32 	%f325, %r608;
	setp.leu.f32 	%p401, %f321, %f325;
	@%p401 bra 	$L__BB0_1307;
	add.s32 	%r611, %r22, 31;
	cvt.rn.f32.s32 	%f524, %r611;
	setp.neu.f32 	%p403, %f321, %f524;
	@%p403 bra 	$L__BB0_1306;
	add.s64 	%rd798, %rd1, %rd733;
	mov.b32 	%r613, 1106771968;
	st.global.u32 	[%rd798], %r613;
	bra.uni 	$L__BB0_2047;
$L__BB0_54:
	setp.gt.s32 	%p3, %r34, 27;
	@%p3 bra 	$L__BB0_63;
	setp.gt.s32 	%p7, %r34, 25;
	@%p7 bra 	$L__BB0_1736;
	setp.eq.s32 	%p9, %r34, 24;
	@%p9 bra 	$L__BB0_57;
	bra.uni 	$L__BB0_1610;
$L__BB0_57:
	mul.wide.s32 	%rd469, %r1, 4;
	add.s64 	%rd470, %rd3, %rd469;
	ld.global.f32 	%f385, [%rd470];
	ld.global.u32 	%r26, [%rd2+96];
	add.s32 	%r374, %r26, 15;
	cvt.rn.f32.s32 	%f386, %r374;
	setp.leu.f32 	%p249, %f385, %f386;
	@%p249 bra 	$L__BB0_1579;
	add.s32 	%r398, %r26, 23;
	cvt.rn.f32.s32 	%f387, %r398;
	setp.leu.f32 	%p265, %f385, %f387;
	@%p265 bra 	$L__BB0_1564;
	add.s32 	%r410, %r26, 27;
	cvt.rn.f32.s32 	%f388, %r410;
	setp.leu.f32 	%p273, %f385, %f388;
	@%p273 bra 	$L__BB0_1557;
	add.s32 	%r416, %r26, 29;
	cvt.rn.f32.s32 	%f389, %r416;
	setp.leu.f32 	%p277, %f385, %f389;
	@%p277 bra 	$L__BB0_1554;
	add.s32 	%r419, %r26, 31;
	cvt.rn.f32.s32 	%f520, %r419;
	setp.neu.f32 	%p279, %f385, %f520;
	@%p279 bra 	$L__BB0_1553;
	add.s64 	%rd534, %rd1, %rd469;
	mov.b32 	%r421, 1106771968;
	st.global.u32 	[%rd534], %r421;
	bra.uni 	$L__BB0_2047;
$L__BB0_63:
	setp.gt.s32 	%p4, %r34, 29;
	@%p4 bra 	$L__BB0_1983;
	setp.eq.s32 	%p6, %r34, 28;
	@%p6 bra 	$L__BB0_65;
	bra.uni 	$L__BB0_1857;
$L__BB0_65:
	mul.wide.s32 	%rd205, %r1, 4;
	add.s64 	%rd206, %rd3, %rd205;
	ld.global.f32 	%f449, [%rd206];
	ld.global.u32 	%r30, [%rd2+112];
	add.s32 	%r182, %r30, 15;
	cvt.rn.f32.s32 	%f450, %r182;
	setp.leu.f32 	%p125, %f449, %f450;
	@%p125 bra 	$L__BB0_1826;
	add.s32 	%r206, %r30, 23;
	cvt.rn.f32.s32 	%f451, %r206;
	setp.leu.f32 	%p141, %f449, %f451;
	@%p141 bra 	$L__BB0_1811;
	add.s32 	%r218, %r30, 27;
	cvt.rn.f32.s32 	%f452, %r218;
	setp.leu.f32 	%p149, %f449, %f452;
	@%p149 bra 	$L__BB0_1804;
	add.s32 	%r224, %r30, 29;
	cvt.rn.f32.s32 	%f453, %r224;
	setp.leu.f32 	%p153, %f449, %f453;
	@%p153 bra 	$L__BB0_1801;
	add.s32 	%r227, %r30, 31;
	cvt.rn.f32.s32 	%f516, %r227;
	setp.neu.f32 	%p155, %f449, %f516;
	@%p155 bra 	$L__BB0_1800;
	add.s64 	%rd270, %rd1, %rd205;
	mov.b32 	%r229, 1106771968;
	st.global.u32 	[%rd270], %r229;
	bra.uni 	$L__BB0_2047;
$L__BB0_71:
	add.s64 	%rd2116, %rd1, %rd2053;
	mov.b32 	%r1572, 1106247680;
	st.global.u32 	[%rd2116], %r1572;
	bra.uni 	$L__BB0_2047;
$L__BB0_72:
	setp.neu.f32 	%p1022, %f1, %f5;
	@%p1022 bra 	$L__BB0_74;
	add.s64 	%rd2114, %rd1, %rd2053;
	mov.b32 	%r1570, 1105723392;
	st.global.u32 	[%rd2114], %r1570;
	bra.uni 	$L__BB0_2047;
$L__BB0_74:
	add.s64 	%rd2112, %rd1, %rd2053;
	mov.b32 	%r1569, 1105199104;
	st.global.u32 	[%rd2112], %r1569;
	bra.uni 	$L__BB0_2047;
$L__BB0_75:
	add.s32 	%r1563, %r2, 25;
	cvt.rn.f32.s32 	%f6, %r1563;
	setp.leu.f32 	%p1018, %f1, %f6;
	@%p1018 bra 	$L__BB0_79;
	setp.neu.f32 	%p1020, %f1, %f4;
	@%p1020 bra 	$L__BB0_78;
	add.s64 	%rd2110, %rd1, %rd2053;
	mov.b32 	%r1567, 1104674816;
	st.global.u32 	[%rd2110], %r1567;
	bra.uni 	$L__BB0_2047;
$L__BB0_78:
	add.s64 	%rd2108, %rd1, %rd2053;
	mov.b32 	%r1566, 1104150528;
	st.global.u32 	[%rd2108], %r1566;
	bra.uni 	$L__BB0_2047;
$L__BB0_79:
	setp.neu.f32 	%p1019, %f1, %f6;
	@%p1019 bra 	$L__BB0_81;
	add.s64 	%rd2106, %rd1, %rd2053;
	mov.b32 	%r1565, 1103626240;
	st.global.u32 	[%rd2106], %r1565;
	bra.uni 	$L__BB0_2047;
$L__BB0_81:
	add.s64 	%rd2104, %rd1, %rd2053;
	mov.b32 	%r1564, 1103101952;
	st.global.u32 	[%rd2104], %r1564;
	bra.uni 	$L__BB0_2047;
$L__BB0_82:
	add.s32 	%r1551, %r2, 19;
	cvt.rn.f32.s32 	%f7, %r1551;
	setp.leu.f32 	%p1010, %f1, %f7;
	@%p1010 bra 	$L__BB0_90;
	add.s32 	%r1557, %r2, 21;
	cvt.rn.f32.s32 	%f8, %r1557;
	setp.leu.f32 	%p1014, %f1, %f8;
	@%p1014 bra 	$L__BB0_87;
	setp.neu.f32 	%p1016, %f1, %f3;
	@%p1016 bra 	$L__BB0_86;
	add.s64 	%rd2102, %rd1, %rd2053;
	mov.b32 	%r1561, 1102577664;
	st.global.u32 	[%rd2102], %r1561;
	bra.uni 	$L__BB0_2047;
$L__BB0_86:
	add.s64 	%rd2100, %rd1, %rd2053;
	mov.b32 	%r1560, 1102053376;
	st.global.u32 	[%rd2100], %r1560;
	bra.uni 	$L__BB0_2047;
$L__BB0_87:
	setp.neu.f32 	%p1015, %f1, %f8;
	@%p1015 bra 	$L__BB0_89;
	add.s64 	%rd2098, %rd1, %rd2053;
	mov.b32 	%r1559, 1101529088;
	st.global.u32 	[%rd2098], %r1559;
	bra.uni 	$L__BB0_2047;
$L__BB0_89:
	add.s64 	%rd2096, %rd1, %rd2053;
	mov.b32 	%r1558, 1101004800;
	st.global.u32 	[%rd2096], %r1558;
	bra.uni 	$L__BB0_2047;
$L__BB0_90:
	add.s32 	%r1552, %r2, 17;
	cvt.rn.f32.s32 	%f9, %r1552;
	setp.leu.f32 	%p1011, %f1, %f9;
	@%p1011 bra 	$L__BB0_94;
	setp.neu.f32 	%p1013, %f1, %f7;
	@%p1013 bra 	$L__BB0_93;
	add.s64 	%rd2094, %rd1, %rd2053;
	mov.b32 	%r1556, 1100480512;
	st.global.u32 	[%rd2094], %r1556;
	bra.uni 	$L__BB0_2047;
$L__BB0_93:
	add.s64 	%rd2092, %rd1, %rd2053;
	mov.b32 	%r1555, 1099956224;
	st.global.u32 	[%rd2092], %r1555;
	bra.uni 	$L__BB0_2047;
$L__BB0_94:
	setp.neu.f32 	%p1012, %f1, %f9;
	@%p1012 bra 	$L__BB0_96;
	add.s64 	%rd2090, %rd1, %rd2053;
	mov.b32 	%r1554, 1099431936;
	st.global.u32 	[%rd2090], %r1554;
	bra.uni 	$L__BB0_2047;
$L__BB0_96:
	add.s64 	%rd2088, %rd1, %rd2053;
	mov.b32 	%r1553, 1098907648;
	st.global.u32 	[%rd2088], %r1553;
	bra.uni 	$L__BB0_2047;
$L__BB0_97:
	add.s32 	%r1527, %r2, 7;
	cvt.rn.f32.s32 	%f10, %r1527;
	setp.leu.f32 	%p994, %f1, %f10;
	@%p994 bra 	$L__BB0_113;
	add.s32 	%r1539, %r2, 11;
	cvt.rn.f32.s32 	%f11, %r1539;
	setp.leu.f32 	%p1002, %f1, %f11;
	@%p1002 bra 	$L__BB0_106;
	add.s32 	%r1545, %r2, 13;
	cvt.rn.f32.s32 	%f12, %r1545;
	setp.leu.f32 	%p1006, %f1, %f12;
	@%p1006 bra 	$L__BB0_103;
	setp.neu.f32 	%p1008, %f1, %f2;
	@%p1008 bra 	$L__BB0_102;
	add.s64 	%rd2086, %rd1, %rd2053;
	mov.b32 	%r1549, 1097859072;
	st.global.u32 	[%rd2086], %r1549;
	bra.uni 	$L__BB0_2047;
$L__BB0_102:
	add.s64 	%rd2084, %rd1, %rd2053;
	mov.b32 	%r1548, 1096810496;
	st.global.u32 	[%rd2084], %r1548;
	bra.uni 	$L__BB0_2047;
$L__BB0_103:
	setp.neu.f32 	%p1007, %f1, %f12;
	@%p1007 bra 	$L__BB0_105;
	add.s64 	%rd2082, %rd1, %rd2053;
	mov.b32 	%r1547, 1095761920;
	st.global.u32 	[%rd2082], %r1547;
	bra.uni 	$L__BB0_2047;
$L__BB0_105:
	add.s64 	%rd2080, %rd1, %rd2053;
	mov.b32 	%r1546, 1094713344;
	st.global.u32 	[%rd2080], %r1546;
	bra.uni 	$L__BB0_2047;
$L__BB0_106:
	add.s32 	%r1540, %r2, 9;
	cvt.rn.f32.s32 	%f13, %r1540;
	setp.leu.f32 	%p1003, %f1, %f13;
	@%p1003 bra 	$L__BB0_110;
	setp.neu.f32 	%p1005, %f1, %f11;
	@%p1005 bra 	$L__BB0_109;
	add.s64 	%rd2078, %rd1, %rd2053;
	mov.b32 	%r1544, 1093664768;
	st.global.u32 	[%rd2078], %r1544;
	bra.uni 	$L__BB0_2047;
$L__BB0_109:
	add.s64 	%rd2076, %rd1, %rd2053;
	mov.b32 	%r1543, 1092616192;
	st.global.u32 	[%rd2076], %r1543;
	bra.uni 	$L__BB0_2047;
$L__BB0_110:
	setp.neu.f32 	%p1004, %f1, %f13;
	@%p1004 bra 	$L__BB0_112;
	add.s64 	%rd2074, %rd1, %rd2053;
	mov.b32 	%r1542, 1091567616;
	st.global.u32 	[%rd2074], %r1542;
	bra.uni 	$L__BB0_2047;
$L__BB0_112:
	add.s64 	%rd2072, %rd1, %rd2053;
	mov.b32 	%r1541, 1090519040;
	st.global.u32 	[%rd2072], %r1541;
	bra.uni 	$L__BB0_2047;
$L__BB0_113:
	add.s32 	%r1528, %r2, 3;
	cvt.rn.f32.s32 	%f14, %r1528;
	setp.leu.f32 	%p995, %f1, %f14;
	@%p995 bra 	$L__BB0_121;
	add.s32 	%r1534, %r2, 5;
	cvt.rn.f32.s32 	%f15, %r1534;
	setp.leu.f32 	%p999, %f1, %f15;
	@%p999 bra 	$L__BB0_118;
	setp.neu.f32 	%p1001, %f1, %f10;
	@%p1001 bra 	$L__BB0_117;
	add.s64 	%rd2070, %rd1, %rd2053;
	mov.b32 	%r1538, 1088421888;
	st.global.u32 	[%rd2070], %r1538;
	bra.uni 	$L__BB0_2047;
$L__BB0_117:
	add.s64 	%rd2068, %rd1, %rd2053;
	mov.b32 	%r1537, 1086324736;
	st.global.u32 	[%rd2068], %r1537;
	bra.uni 	$L__BB0_2047;
$L__BB0_118:
	setp.neu.f32 	%p1000, %f1, %f15;
	@%p1000 bra 	$L__BB0_120;
	add.s64 	%rd2066, %rd1, %rd2053;
	mov.b32 	%r1536, 1084227584;
	st.global.u32 	[%rd2066], %r1536;
	bra.uni 	$L__BB0_2047;
$L__BB0_120:
	add.s64 	%rd2064, %rd1, %rd2053;
	mov.b32 	%r1535, 1082130432;
	st.global.u32 	[%rd2064], %r1535;
	bra.uni 	$L__BB0_2047;
$L__BB0_121:
	add.s32 	%r1529, %r2, 1;
	cvt.rn.f32.s32 	%f16, %r1529;
	setp.leu.f32 	%p996, %f1, %f16;
	@%p996 bra 	$L__BB0_125;
	setp.neu.f32 	%p998, %f1, %f14;
	@%p998 bra 	$L__BB0_124;
	add.s64 	%rd2062, %rd1, %rd2053;
	mov.b32 	%r1533, 1077936128;
	st.global.u32 	[%rd2062], %r1533;
	bra.uni 	$L__BB0_2047;
$L__BB0_124:
	add.s64 	%rd2060, %rd1, %rd2053;
	mov.b32 	%r1532, 1073741824;
	st.global.u32 	[%rd2060], %r1532;
	bra.uni 	$L__BB0_2047;
$L__BB0_125:
	setp.neu.f32 	%p997, %f1, %f16;
	@%p997 bra 	$L__BB0_127;
	add.s64 	%rd2058, %rd1, %rd2053;
	mov.b32 	%r1531, 1065353216;
	st.global.u32 	[%rd2058], %r1531;
	bra.uni 	$L__BB0_2047;
$L__BB0_127:
	add.s64 	%rd2056, %rd1, %rd2053;
	mov.b32 	%r1530, 0;
	st.global.u32 	[%rd2056], %r1530;
	bra.uni 	$L__BB0_2047;
$L__BB0_128:
	mul.wide.s32 	%rd1987, %r1, 4;
	add.s64 	%rd1988, %rd3, %rd1987;
	ld.global.f32 	%f17, [%rd1988];
	ld.global.u32 	%r3, [%rd2+4];
	add.s32 	%r1478, %r3, 15;
	cvt.rn.f32.s32 	%f18, %r1478;
	setp.leu.f32 	%p962, %f17, %f18;
	@%p962 bra 	$L__BB0_160;
	add.s32 	%r1502, %r3, 23;
	cvt.rn.f32.s32 	%f19, %r1502;
	setp.leu.f32 	%p978, %f17, %f19;
	@%p978 bra 	$L__BB0_145;
	add.s32 	%r1514, %r3, 27;
	cvt.rn.f32.s32 	%f20, %r1514;
	setp.leu.f32 	%p986, %f17, %f20;
	@%p986 bra 	$L__BB0_138;
	add.s32 	%r1520, %r3, 29;
	cvt.rn.f32.s32 	%f21, %r1520;
	setp.leu.f32 	%p990, %f17, %f21;
	@%p990 bra 	$L__BB0_135;
	add.s32 	%r1523, %r3, 31;
	cvt.rn.f32.s32 	%f543, %r1523;
	setp.neu.f32 	%p992, %f17, %f543;
	@%p992 bra 	$L__BB0_134;
	add.s64 	%rd2052, %rd1, %rd1987;
	mov.b32 	%r1525, 1106771968;
	st.global.u32 	[%rd2052], %r1525;
	bra.uni 	$L__BB0_2047;
$L__BB0_134:
	add.s64 	%rd2050, %rd1, %rd1987;
	mov.b32 	%r1524, 1106247680;
	st.global.u32 	[%rd2050], %r1524;
	bra.uni 	$L__BB0_2047;
$L__BB0_135:
	setp.neu.f32 	%p991, %f17, %f21;
	@%p991 bra 	$L__BB0_137;
	add.s64 	%rd2048, %rd1, %rd1987;
	mov.b32 	%r1522, 1105723392;
	st.global.u32 	[%rd2048], %r1522;
	bra.uni 	$L__BB0_2047;
$L__BB0_137:
	add.s64 	%rd2046, %rd1, %rd1987;
	mov.b32 	%r1521, 1105199104;
	st.global.u32 	[%rd2046], %r1521;
	bra.uni 	$L__BB0_2047;
$L__BB0_138:
	add.s32 	%r1515, %r3, 25;
	cvt.rn.f32.s32 	%f22, %r1515;
	setp.leu.f32 	%p987, %f17, %f22;
	@%p987 bra 	$L__BB0_142;
	setp.neu.f32 	%p989, %f17, %f20;
	@%p989 bra 	$L__BB0_141;
	add.s64 	%rd2044, %rd1, %rd1987;
	mov.b32 	%r1519, 1104674816;
	st.global.u32 	[%rd2044], %r1519;
	bra.uni 	$L__BB0_2047;
$L__BB0_141:
	add.s64 	%rd2042, %rd1, %rd1987;
	mov.b32 	%r1518, 1104150528;
	st.global.u32 	[%rd2042], %r1518;
	bra.uni 	$L__BB0_2047;
$L__BB0_142:
	setp.neu.f32 	%p988, %f17, %f22;
	@%p988 bra 	$L__BB0_144;
	add.s64 	%rd2040, %rd1, %rd1987;
	mov.b32 	%r1517, 1103626240;
	st.global.u32 	[%rd2040], %r1517;
	bra.uni 	$L__BB0_2047;
$L__BB0_144:
	add.s64 	%rd2038, %rd1, %rd1987;
	mov.b32 	%r1516, 1103101952;
	st.global.u32 	[%rd2038], %r1516;
	bra.uni 	$L__BB0_2047;
$L__BB0_145:
	add.s32 	%r1503, %r3, 19;
	cvt.rn.f32.s32 	%f23, %r1503;
	setp.leu.f32 	%p979, %f17, %f23;
	@%p979 bra 	$L__BB0_153;
	add.s32 	%r1509, %r3, 21;
	cvt.rn.f32.s32 	%f24, %r1509;
	setp.leu.f32 	%p983, %f17, %f24;
	@%p983 bra 	$L__BB0_150;
	setp.neu.f32 	%p985, %f17, %f19;
	@%p985 bra 	$L__BB0_149;
	add.s64 	%rd2036, %rd1, %rd1987;
	mov.b32 	%r1513, 1102577664;
	st.global.u32 	[%rd2036], %r1513;
	bra.uni 	$L__BB0_2047;
$L__BB0_149:
	add.s64 	%rd2034, %rd1, %rd1987;
	mov.b32 	%r1512, 1102053376;
	st.global.u32 	[%rd2034], %r1512;
	bra.uni 	$L__BB0_2047;
$L__BB0_150:
	setp.neu.f32 	%p984, %f17, %f24;
	@%p984 bra 	$L__BB0_152;
	add.s64 	%rd2032, %rd1, %rd1987;
	mov.b32 	%r1511, 1101529088;
	st.global.u32 	[%rd2032], %r1511;
	bra.uni 	$L__BB0_2047;
$L__BB0_152:
	add.s64 	%rd2030, %rd1, %rd1987;
	mov.b32 	%r1510, 1101004800;
	st.global.u32 	[%rd2030], %r1510;
	bra.uni 	$L__BB0_2047;
$L__BB0_153:
	add.s32 	%r1504, %r3, 17;
	cvt.rn.f32.s32 	%f25, %r1504;
	setp.leu.f32 	%p980, %f17, %f25;
	@%p980 bra 	$L__BB0_157;
	setp.neu.f32 	%p982, %f17, %f23;
	@%p982 bra 	$L__BB0_156;
	add.s64 	%rd2028, %rd1, %rd1987;
	mov.b32 	%r1508, 1100480512;
	st.global.u32 	[%rd2028], %r1508;
	bra.uni 	$L__BB0_2047;
$L__BB0_156:
	add.s64 	%rd2026, %rd1, %rd1987;
	mov.b32 	%r1507, 1099956224;
	st.global.u32 	[%rd2026], %r1507;
	bra.uni 	$L__BB0_2047;
$L__BB0_157:
	setp.neu.f32 	%p981, %f17, %f25;
	@%p981 bra 	$L__BB0_159;
	add.s64 	%rd2024, %rd1, %rd1987;
	mov.b32 	%r1506, 1099431936;
	st.global.u32 	[%rd2024], %r1506;
	bra.uni 	$L__BB0_2047;
$L__BB0_159:
	add.s64 	%rd2022, %rd1, %rd1987;
	mov.b32 	%r1505, 1098907648;
	st.global.u32 	[%rd2022], %r1505;
	bra.uni 	$L__BB0_2047;
$L__BB0_160:
	add.s32 	%r1479, %r3, 7;
	cvt.rn.f32.s32 	%f26, %r1479;
	setp.leu.f32 	%p963, %f17, %f26;
	@%p963 bra 	$L__BB0_176;
	add.s32 	%r1491, %r3, 11;
	cvt.rn.f32.s32 	%f27, %r1491;
	setp.leu.f32 	%p971, %f17, %f27;
	@%p971 bra 	$L__BB0_169;
	add.s32 	%r1497, %r3, 13;
	cvt.rn.f32.s32 	%f28, %r1497;
	setp.leu.f32 	%p975, %f17, %f28;
	@%p975 bra 	$L__BB0_166;
	setp.neu.f32 	%p977, %f17, %f18;
	@%p977 bra 	$L__BB0_165;
	add.s64 	%rd2020, %rd1, %rd1987;
	mov.b32 	%r1501, 1097859072;
	st.global.u32 	[%rd2020], %r1501;
	bra.uni 	$L__BB0_2047;
$L__BB0_165:
	add.s64 	%rd2018, %rd1, %rd1987;
	mov.b32 	%r1500, 1096810496;
	st.global.u32 	[%rd2018], %r1500;
	bra.uni 	$L__BB0_2047;
$L__BB0_166:
	setp.neu.f32 	%p976, %f17, %f28;
	@%p976 bra 	$L__BB0_168;
	add.s64 	%rd2016, %rd1, %rd1987;
	mov.b32 	%r1499, 1095761920;
	st.global.u32 	[%rd2016], %r1499;
	bra.uni 	$L__BB0_2047;
$L__BB0_168:
	add.s64 	%rd2014, %rd1, %rd1987;
	mov.b32 	%r1498, 1094713344;
	st.global.u32 	[%rd2014], %r1498;
	bra.uni 	$L__BB0_2047;
$L__BB0_169:
	add.s32 	%r1492, %r3, 9;
	cvt.rn.f32.s32 	%f29, %r1492;
	setp.leu.f32 	%p972, %f17, %f29;
	@%p972 bra 	$L__BB0_173;
	setp.neu.f32 	%p974, %f17, %f27;
	@%p974 bra 	$L__BB0_172;
	add.s64 	%rd2012, %rd1, %rd1987;
	mov.b32 	%r1496, 1093664768;
	st.global.u32 	[%rd2012], %r1496;
	bra.uni 	$L__BB0_2047;
$L__BB0_172:
	add.s64 	%rd2010, %rd1, %rd1987;
	mov.b32 	%r1495, 1092616192;
	st.global.u32 	[%rd2010], %r1495;
	bra.uni 	$L__BB0_2047;
$L__BB0_173:
	setp.neu.f32 	%p973, %f17, %f29;
	@%p973 bra 	$L__BB0_175;
	add.s64 	%rd2008, %rd1, %rd1987;
	mov.b32 	%r1494, 1091567616;
	st.global.u32 	[%rd2008], %r1494;
	bra.uni 	$L__BB0_2047;
$L__BB0_175:
	add.s64 	%rd2006, %rd1, %rd1987;
	mov.b32 	%r1493, 1090519040;
	st.global.u32 	[%rd2006], %r1493;
	bra.uni 	$L__BB0_2047;
$L__BB0_176:
	add.s32 	%r1480, %r3, 3;
	cvt.rn.f32.s32 	%f30, %r1480;
	setp.leu.f32 	%p964, %f17, %f30;
	@%p964 bra 	$L__BB0_184;
	add.s32 	%r1486, %r3, 5;
	cvt.rn.f32.s32 	%f31, %r1486;
	setp.leu.f32 	%p968, %f17, %f31;
	@%p968 bra 	$L__BB0_181;
	setp.neu.f32 	%p970, %f17, %f26;
	@%p970 bra 	$L__BB0_180;
	add.s64 	%rd2004, %rd1, %rd1987;
	mov.b32 	%r1490, 1088421888;
	st.global.u32 	[%rd2004], %r1490;
	bra.uni 	$L__BB0_2047;
$L__BB0_180:
	add.s64 	%rd2002, %rd1, %rd1987;
	mov.b32 	%r1489, 1086324736;
	st.global.u32 	[%rd2002], %r1489;
	bra.uni 	$L__BB0_2047;
$L__BB0_181:
	setp.neu.f32 	%p969, %f17, %f31;
	@%p969 bra 	$L__BB0_183;
	add.s64 	%rd2000, %rd1, %rd1987;
	mov.b32 	%r1488, 1084227584;
	st.global.u32 	[%rd2000], %r1488;
	bra.uni 	$L__BB0_2047;
$L__BB0_183:
	add.s64 	%rd1998, %rd1, %rd1987;
	mov.b32 	%r1487, 1082130432;
	st.global.u32 	[%rd1998], %r1487;
	bra.uni 	$L__BB0_2047;
$L__BB0_184:
	add.s32 	%r1481, %r3, 1;
	cvt.rn.f32.s32 	%f32, %r1481;
	setp.leu.f32 	%p965, %f17, %f32;
	@%p965 bra 	$L__BB0_188;
	setp.neu.f32 	%p967, %f17, %f30;
	@%p967 bra 	$L__BB0_187;
	add.s64 	%rd1996, %rd1, %rd1987;
	mov.b32 	%r1485, 1077936128;
	st.global.u32 	[%rd1996], %r1485;
	bra.uni 	$L__BB0_2047;
$L__BB0_187:
	add.s64 	%rd1994, %rd1, %rd1987;
	mov.b32 	%r1484, 1073741824;
	st.global.u32 	[%rd1994], %r1484;
	bra.uni 	$L__BB0_2047;
$L__BB0_188:
	setp.neu.f32 	%p966, %f17, %f32;
	@%p966 bra 	$L__BB0_190;
	add.s64 	%rd1992, %rd1, %rd1987;
	mov.b32 	%r1483, 1065353216;
	st.global.u32 	[%rd1992], %r1483;
	bra.uni 	$L__BB0_2047;
$L__BB0_190:
	add.s64 	%rd1990, %rd1, %rd1987;
	mov.b32 	%r1482, 0;
	st.global.u32 	[%rd1990], %r1482;
	bra.uni 	$L__BB0_2047;
$L__BB0_191:
	mul.wide.s32 	%rd1921, %r1, 4;
	add.s64 	%rd1922, %rd3, %rd1921;
	ld.global.f32 	%f33, [%rd1922];
	ld.global.u32 	%r4, [%rd2+8];
	add.s32 	%r1430, %r4, 15;
	cvt.rn.f32.s32 	%f34, %r1430;
	setp.leu.f32 	%p931, %f33, %f34;
	@%p931 bra 	$L__BB0_223;
	add.s32 	%r1454, %r4, 23;
	cvt.rn.f32.s32 	%f35, %r1454;
	setp.leu.f32 	%p947, %f33, %f35;
	@%p947 bra 	$L__BB0_208;
	add.s32 	%r1466, %r4, 27;
	cvt.rn.f32.s32 	%f36, %r1466;
	setp.leu.f32 	%p955, %f33, %f36;
	@%p955 bra 	$L__BB0_201;
	add.s32 	%r1472, %r4, 29;
	cvt.rn.f32.s32 	%f37, %r1472;
	setp.leu.f32 	%p959, %f33, %f37;
	@%p959 bra 	$L__BB0_198;
	add.s32 	%r1475, %r4, 31;
	cvt.rn.f32.s32 	%f542, %r1475;
	setp.neu.f32 	%p961, %f33, %f542;
	@%p961 bra 	$L__BB0_197;
	add.s64 	%rd1986, %rd1, %rd1921;
	mov.b32 	%r1477, 1106771968;
	st.global.u32 	[%rd1986], %r1477;
	bra.uni 	$L__BB0_2047;
$L__BB0_197:
	add.s64 	%rd1984, %rd1, %rd1921;
	mov.b32 	%r1476, 1106247680;
	st.global.u32 	[%rd1984], %r1476;
	bra.uni 	$L__BB0_2047;
$L__BB0_198:
	setp.neu.f32 	%p960, %f33, %f37;
	@%p960 bra 	$L__BB0_200;
	add.s64 	%rd1982, %rd1, %rd1921;
	mov.b32 	%r1474, 1105723392;
	st.global.u32 	[%rd1982], %r1474;
	bra.uni 	$L__BB0_2047;
$L__BB0_200:
	add.s64 	%rd1980, %rd1, %rd1921;
	mov.b32 	%r1473, 1105199104;
	st.global.u32 	[%rd1980], %r1473;
	bra.uni 	$L__BB0_2047;
$L__BB0_201:
	add.s32 	%r1467, %r4, 25;
	cvt.rn.f32.s32 	%f38, %r1467;
	setp.leu.f32 	%p956, %f33, %f38;
	@%p956 bra 	$L__BB0_205;
	setp.neu.f32 	%p958, %f33, %f36;
	@%p958 bra 	$L__BB0_204;
	add.s64 	%rd1978, %rd1, %rd1921;
	mov.b32 	%r1471, 1104674816;
	st.global.u32 	[%rd1978], %r1471;
	bra.uni 	$L__BB0_2047;
$L__BB0_204:
	add.s64 	%rd1976, %rd1, %rd1921;
	mov.b32 	%r1470, 1104150528;
	st.global.u32 	[%rd1976], %r1470;
	bra.uni 	$L__BB0_2047;
$L__BB0_205:
	setp.neu.f32 	%p957, %f33, %f38;
	@%p957 bra 	$L__BB0_207;
	add.s64 	%rd1974, %rd1, %rd1921;
	mov.b32 	%r1469, 1103626240;
	st.global.u32 	[%rd1974], %r1469;
	bra.uni 	$L__BB0_2047;
$L__BB0_207:
	add.s64 	%rd1972, %rd1, %rd1921;
	mov.b32 	%r1468, 1103101952;
	st.global.u32 	[%rd1972], %r1468;
	bra.uni 	$L__BB0_2047;
$L__BB0_208:
	add.s32 	%r1455, %r4, 19;
	cvt.rn.f32.s32 	%f39, %r1455;
	setp.leu.f32 	%p948, %f33, %f39;
	@%p948 bra 	$L__BB0_216;
	add.s32 	%r1461, %r4, 21;
	cvt.rn.f32.s32 	%f40, %r1461;
	setp.leu.f32 	%p952, %f33, %f40;
	@%p952 bra 	$L__BB0_213;
	setp.neu.f32 	%p954, %f33, %f35;
	@%p954 bra 	$L__BB0_212;
	add.s64 	%rd1970, %rd1, %rd1921;
	mov.b32 	%r1465, 1102577664;
	st.global.u32 	[%rd1970], %r1465;
	bra.uni 	$L__BB0_2047;
$L__BB0_212:
	add.s64 	%rd1968, %rd1, %rd1921;
	mov.b32 	%r1464, 1102053376;
	st.global.u32 	[%rd1968], %r1464;
	bra.uni 	$L__BB0_2047;
$L__BB0_213:
	setp.neu.f32 	%p953, %f33, %f40;
	@%p953 bra 	$L__BB0_215;
	add.s64 	%rd1966, %rd1, %rd1921;
	mov.b32 	%r1463, 1101529088;
	st.global.u32 	[%rd1966], %r1463;
	bra.uni 	$L__BB0_2047;
$L__BB0_215:
	add.s64 	%rd1964, %rd1, %rd1921;
	mov.b32 	%r1462, 1101004800;
	st.global.u32 	[%rd1964], %r1462;
	bra.uni 	$L__BB0_2047;
$L__BB0_216:
	add.s32 	%r1456, %r4, 17;
	cvt.rn.f32.s32 	%f41, %r1456;
	setp.leu.f32 	%p949, %f33, %f41;
	@%p949 bra 	$L__BB0_220;
	setp.neu.f32 	%p951, %f33, %f39;
	@%p951 bra 	$L__BB0_219;
	add.s64 	%rd1962, %rd1, %rd1921;
	mov.b32 	%r1460, 1100480512;
	st.global.u32 	[%rd1962], %r1460;
	bra.uni 	$L__BB0_2047;
$L__BB0_219:
	add.s64 	%rd1960, %rd1, %rd1921;
	mov.b32 	%r1459, 1099956224;
	st.global.u32 	[%rd1960], %r1459;
	bra.uni 	$L__BB0_2047;
$L__BB0_220:
	setp.neu.f32 	%p950, %f33, %f41;
	@%p950 bra 	$L__BB0_222;
	add.s64 	%rd1958, %rd1, %rd1921;
	mov.b32 	%r1458, 1099431936;
	st.global.u32 	[%rd1958], %r1458;
	bra.uni 	$L__BB0_2047;
$L__BB0_222:
	add.s64 	%rd1956, %rd1, %rd1921;
	mov.b32 	%r1457, 1098907648;
	st.global.u32 	[%rd1956], %r1457;
	bra.uni 	$L__BB0_2047;
$L__BB0_223:
	add.s32 	%r1431, %r4, 7;
	cvt.rn.f32.s32 	%f42, %r1431;
	setp.leu.f32 	%p932, %f33, %f42;
	@%p932 bra 	$L__BB0_239;
	add.s32 	%r1443, %r4, 11;
	cvt.rn.f32.s32 	%f43, %r1443;
	setp.leu.f32 	%p940, %f33, %f43;
	@%p940 bra 	$L__BB0_232;
	add.s32 	%r1449, %r4, 13;
	cvt.rn.f32.s32 	%f44, %r1449;
	setp.leu.f32 	%p944, %f33, %f44;
	@%p944 bra 	$L__BB0_229;
	setp.neu.f32 	%p946, %f33, %f34;
	@%p946 bra 	$L__BB0_228;
	add.s64 	%rd1954, %rd1, %rd1921;
	mov.b32 	%r1453, 1097859072;
	st.global.u32 	[%rd1954], %r1453;
	bra.uni 	$L__BB0_2047;
$L__BB0_228:
	add.s64 	%rd1952, %rd1, %rd1921;
	mov.b32 	%r1452, 1096810496;
	st.global.u32 	[%rd1952], %r1452;
	bra.uni 	$L__BB0_2047;
$L__BB0_229:
	setp.neu.f32 	%p945, %f33, %f44;
	@%p945 bra 	$L__BB0_231;
	add.s64 	%rd1950, %rd1, %rd1921;
	mov.b32 	%r1451, 1095761920;
	st.global.u32 	[%rd1950], %r1451;
	bra.uni 	$L__BB0_2047;
$L__BB0_231:
	add.s64 	%rd1948, %rd1, %rd1921;
	mov.b32 	%r1450, 1094713344;
	st.global.u32 	[%rd1948], %r1450;
	bra.uni 	$L__BB0_2047;
$L__BB0_232:
	add.s32 	%r1444, %r4, 9;
	cvt.rn.f32.s32 	%f45, %r1444;
	setp.leu.f32 	%p941, %f33, %f45;
	@%p941 bra 	$L__BB0_236;
	setp.neu.f32 	%p943, %f33, %f43;
	@%p943 bra 	$L__BB0_235;
	add.s64 	%rd1946, %rd1, %rd1921;
	mov.b32 	%r1448, 1093664768;
	st.global.u32 	[%rd1946], %r1448;
	bra.uni 	$L__BB0_2047;
$L__BB0_235:
	add.s64 	%rd1944, %rd1, %rd1921;
	mov.b32 	%r1447, 1092616192;
	st.global.u32 	[%rd1944], %r1447;
	bra.uni 	$L__BB0_2047;
$L__BB0_236:
	setp.neu.f32 	%p942, %f33, %f45;
	@%p942 bra 	$L__BB0_238;
	add.s64 	%rd1942, %rd1, %rd1921;
	mov.b32 	%r1446, 1091567616;
	st.global.u32 	[%rd1942], %r1446;
	bra.uni 	$L__BB0_2047;
$L__BB0_238:
	add.s64 	%rd1940, %rd1, %rd1921;
	mov.b32 	%r1445, 1090519040;
	st.global.u32 	[%rd1940], %r1445;
	bra.uni 	$L__BB0_2047;
$L__BB0_239:
	add.s32 	%r1432, %r4, 3;
	cvt.rn.f32.s32 	%f46, %r1432;
	setp.leu.f32 	%p933, %f33, %f46;
	@%p933 bra 	$L__BB0_247;
	add.s32 	%r1438, %r4, 5;
	cvt.rn.f32.s32 	%f47, %r1438;
	setp.leu.f32 	%p937, %f33, %f47;
	@%p937 bra 	$L__BB0_244;
	setp.neu.f32 	%p939, %f33, %f42;
	@%p939 bra 	$L__BB0_243;
	add.s64 	%rd1938, %rd1, %rd1921;
	mov.b32 	%r1442, 1088421888;
	st.global.u32 	[%rd1938], %r1442;
	bra.uni 	$L__BB0_2047;
$L__BB0_243:
	add.s64 	%rd1936, %rd1, %rd1921;
	mov.b32 	%r1441, 1086324736;
	st.global.u32 	[%rd1936], %r1441;
	bra.uni 	$L__BB0_2047;
$L__BB0_244:
	setp.neu.f32 	%p938, %f33, %f47;
	@%p938 bra 	$L__BB0_246;
	add.s64 	%rd1934, %rd1, %rd1921;
	mov.b32 	%r1440, 1084227584;
	st.global.u32 	[%rd1934], %r1440;
	bra.uni 	$L__BB0_2047;
$L__BB0_246:
	add.s64 	%rd1932, %rd1, %rd1921;
	mov.b32 	%r1439, 1082130432;
	st.global.u32 	[%rd1932], %r1439;
	bra.uni 	$L__BB0_2047;
$L__BB0_247:
	add.s32 	%r1433, %r4, 1;
	cvt.rn.f32.s32 	%f48, %r1433;
	setp.leu.f32 	%p934, %f33, %f48;
	@%p934 bra 	$L__BB0_251;
	setp.neu.f32 	%p936, %f33, %f46;
	@%p936 bra 	$L__BB0_250;
	add.s64 	%rd1930, %rd1, %rd1921;
	mov.b32 	%r1437, 1077936128;
	st.global.u32 	[%rd1930], %r1437;
	bra.uni 	$L__BB0_2047;
$L__BB0_250:
	add.s64 	%rd1928, %rd1, %rd1921;
	mov.b32 	%r1436, 1073741824;
	st.global.u32 	[%rd1928], %r1436;
	bra.uni 	$L__BB0_2047;
$L__BB0_251:
	setp.neu.f32 	%p935, %f33, %f48;
	@%p935 bra 	$L__BB0_253;
	add.s64 	%rd1926, %rd1, %rd1921;
	mov.b32 	%r1435, 1065353216;
	st.global.u32 	[%rd1926], %r1435;
	bra.uni 	$L__BB0_2047;
$L__BB0_253:
	add.s64 	%rd1924, %rd1, %rd1921;
	mov.b32 	%r1434, 0;
	st.global.u32 	[%rd1924], %r1434;
	bra.uni 	$L__BB0_2047;
$L__BB0_254:
	setp.eq.s32 	%p30, %r34, 2;
	@%p30 bra 	$L__BB0_191;
	mul.wide.s32 	%rd1855, %r1, 4;
	add.s64 	%rd1856, %rd3, %rd1855;
	ld.global.f32 	%f49, [%rd1856];
	ld.global.u32 	%r5, [%rd2+12];
	add.s32 	%r1382, %r5, 15;
	cvt.rn.f32.s32 	%f50, %r1382;
	setp.leu.f32 	%p900, %f49, %f50;
	@%p900 bra 	$L__BB0_287;
	add.s32 	%r1406, %r5, 23;
	cvt.rn.f32.s32 	%f51, %r1406;
	setp.leu.f32 	%p916, %f49, %f51;
	@%p916 bra 	$L__BB0_272;
	add.s32 	%r1418, %r5, 27;
	cvt.rn.f32.s32 	%f52, %r1418;
	setp.leu.f32 	%p924, %f49, %f52;
	@%p924 bra 	$L__BB0_265;
	add.s32 	%r1424, %r5, 29;
	cvt.rn.f32.s32 	%f53, %r1424;
	setp.leu.f32 	%p928, %f49, %f53;
	@%p928 bra 	$L__BB0_262;
	add.s32 	%r1427, %r5, 31;
	cvt.rn.f32.s32 	%f541, %r1427;
	setp.neu.f32 	%p930, %f49, %f541;
	@%p930 bra 	$L__BB0_261;
	add.s64 	%rd1920, %rd1, %rd1855;
	mov.b32 	%r1429, 1106771968;
	st.global.u32 	[%rd1920], %r1429;
	bra.uni 	$L__BB0_2047;
$L__BB0_261:
	add.s64 	%rd1918, %rd1, %rd1855;
	mov.b32 	%r1428, 1106247680;
	st.global.u32 	[%rd1918], %r1428;
	bra.uni 	$L__BB0_2047;
$L__BB0_262:
	setp.neu.f32 	%p929, %f49, %f53;
	@%p929 bra 	$L__BB0_264;
	add.s64 	%rd1916, %rd1, %rd1855;
	mov.b32 	%r1426, 1105723392;
	st.global.u32 	[%rd1916], %r1426;
	bra.uni 	$L__BB0_2047;
$L__BB0_264:
	add.s64 	%rd1914, %rd1, %rd1855;
	mov.b32 	%r1425, 1105199104;
	st.global.u32 	[%rd1914], %r1425;
	bra.uni 	$L__BB0_2047;
$L__BB0_265:
	add.s32 	%r1419, %r5, 25;
	cvt.rn.f32.s32 	%f54, %r1419;
	setp.leu.f32 	%p925, %f49, %f54;
	@%p925 bra 	$L__BB0_269;
	setp.neu.f32 	%p927, %f49, %f52;
	@%p927 bra 	$L__BB0_268;
	add.s64 	%rd1912, %rd1, %rd1855;
	mov.b32 	%r1423, 1104674816;
	st.global.u32 	[%rd1912], %r1423;
	bra.uni 	$L__BB0_2047;
$L__BB0_268:
	add.s64 	%rd1910, %rd1, %rd1855;
	mov.b32 	%r1422, 1104150528;
	st.global.u32 	[%rd1910], %r1422;
	bra.uni 	$L__BB0_2047;
$L__BB0_269:
	setp.neu.f32 	%p926, %f49, %f54;
	@%p926 bra 	$L__BB0_271;
	add.s64 	%rd1908, %rd1, %rd1855;
	mov.b32 	%r1421, 1103626240;
	st.global.u32 	[%rd1908], %r1421;
	bra.uni 	$L__BB0_2047;
$L__BB0_271:
	add.s64 	%rd1906, %rd1, %rd1855;
	mov.b32 	%r1420, 1103101952;
	st.global.u32 	[%rd1906], %r1420;
	bra.uni 	$L__BB0_2047;
$L__BB0_272:
	add.s32 	%r1407, %r5, 19;
	cvt.rn.f32.s32 	%f55, %r1407;
	setp.leu.f32 	%p917, %f49, %f55;
	@%p917 bra 	$L__BB0_280;
	add.s32 	%r1413, %r5, 21;
	cvt.rn.f32.s32 	%f56, %r1413;
	setp.leu.f32 	%p921, %f49, %f56;
	@%p921 bra 	$L__BB0_277;
	setp.neu.f32 	%p923, %f49, %f51;
	@%p923 bra 	$L__BB0_276;
	add.s64 	%rd1904, %rd1, %rd1855;
	mov.b32 	%r1417, 1102577664;
	st.global.u32 	[%rd1904], %r1417;
	bra.uni 	$L__BB0_2047;
$L__BB0_276:
	add.s64 	%rd1902, %rd1, %rd1855;
	mov.b32 	%r1416, 1102053376;
	st.global.u32 	[%rd1902], %r1416;
	bra.uni 	$L__BB0_2047;
$L__BB0_277:
	setp.neu.f32 	%p922, %f49, %f56;
	@%p922 bra 	$L__BB0_279;
	add.s64 	%rd1900, %rd1, %rd1855;
	mov.b32 	%r1415, 1101529088;
	st.global.u32 	[%rd1900], %r1415;
	bra.uni 	$L__BB0_2047;
$L__BB0_279:
	add.s64 	%rd1898, %rd1, %rd1855;
	mov.b32 	%r1414, 1101004800;
	st.global.u32 	[%rd1898], %r1414;
	bra.uni 	$L__BB0_2047;
$L__BB0_280:
	add.s32 	%r1408, %r5, 17;
	cvt.rn.f32.s32 	%f57, %r1408;
	setp.leu.f32 	%p918, %f49, %f57;
	@%p918 bra 	$L__BB0_284;
	setp.neu.f32 	%p920, %f49, %f55;
	@%p920 bra 	$L__BB0_283;
	add.s64 	%rd1896, %rd1, %rd1855;
	mov.b32 	%r1412, 1100480512;
	st.global.u32 	[%rd1896], %r1412;
	bra.uni 	$L__BB0_2047;
$L__BB0_283:
	add.s64 	%rd1894, %rd1, %rd1855;
	mov.b32 	%r1411, 1099956224;
	st.global.u32 	[%rd1894], %r1411;
	bra.uni 	$L__BB0_2047;
$L__BB0_284:
	setp.neu.f32 	%p919, %f49, %f57;
	@%p919 bra 	$L__BB0_286;
	add.s64 	%rd1892, %rd1, %rd1855;
	mov.b32 	%r1410, 1099431936;
	st.global.u32 	[%rd1892], %r1410;
	bra.uni 	$L__BB0_2047;
$L__BB0_286:
	add.s64 	%rd1890, %rd1, %rd1855;
	mov.b32 	%r1409, 1098907648;
	st.global.u32 	[%rd1890], %r1409;
	bra.uni 	$L__BB0_2047;
$L__BB0_287:
	add.s32 	%r1383, %r5, 7;
	cvt.rn.f32.s32 	%f58, %r1383;
	setp.leu.f32 	%p901, %f49, %f58;
	@%p901 bra 	$L__BB0_303;
	add.s32 	%r1395, %r5, 11;
	cvt.rn.f32.s32 	%f59, %r1395;
	setp.leu.f32 	%p909, %f49, %f59;
	@%p909 bra 	$L__BB0_296;
	add.s32 	%r1401, %r5, 13;
	cvt.rn.f32.s32 	%f60, %r1401;
	setp.leu.f32 	%p913, %f49, %f60;
	@%p913 bra 	$L__BB0_293;
	setp.neu.f32 	%p915, %f49, %f50;
	@%p915 bra 	$L__BB0_292;
	add.s64 	%rd1888, %rd1, %rd1855;
	mov.b32 	%r1405, 1097859072;
	st.global.u32 	[%rd1888], %r1405;
	bra.uni 	$L__BB0_2047;
$L__BB0_292:
	add.s64 	%rd1886, %rd1, %rd1855;
	mov.b32 	%r1404, 1096810496;
	st.global.u32 	[%rd1886], %r1404;
	bra.uni 	$L__BB0_2047;
$L__BB0_293:
	setp.neu.f32 	%p914, %f49, %f60;
	@%p914 bra 	$L__BB0_295;
	add.s64 	%rd1884, %rd1, %rd1855;
	mov.b32 	%r1403, 1095761920;
	st.global.u32 	[%rd1884], %r1403;
	bra.uni 	$L__BB0_2047;
$L__BB0_295:
	add.s64 	%rd1882, %rd1, %rd1855;
	mov.b32 	%r1402, 1094713344;
	st.global.u32 	[%rd1882], %r1402;
	bra.uni 	$L__BB0_2047;
$L__BB0_296:
	add.s32 	%r1396, %r5, 9;
	cvt.rn.f32.s32 	%f61, %r1396;
	setp.leu.f32 	%p910, %f49, %f61;
	@%p910 bra 	$L__BB0_300;
	setp.neu.f32 	%p912, %f49, %f59;
	@%p912 bra 	$L__BB0_299;
	add.s64 	%rd1880, %rd1, %rd1855;
	mov.b32 	%r1400, 1093664768;
	st.global.u32 	[%rd1880], %r1400;
	bra.uni 	$L__BB0_2047;
$L__BB0_299:
	add.s64 	%rd1878, %rd1, %rd1855;
	mov.b32 	%r1399, 1092616192;
	st.global.u32 	[%rd1878], %r1399;
	bra.uni 	$L__BB0_2047;
$L__BB0_300:
	setp.neu.f32 	%p911, %f49, %f61;
	@%p911 bra 	$L__BB0_302;
	add.s64 	%rd1876, %rd1, %rd1855;
	mov.b32 	%r1398, 1091567616;
	st.global.u32 	[%rd1876], %r1398;
	bra.uni 	$L__BB0_2047;
$L__BB0_302:
	add.s64 	%rd1874, %rd1, %rd1855;
	mov.b32 	%r1397, 1090519040;
	st.global.u32 	[%rd1874], %r1397;
	bra.uni 	$L__BB0_2047;
$L__BB0_303:
	add.s32 	%r1384, %r5, 3;
	cvt.rn.f32.s32 	%f62, %r1384;
	setp.leu.f32 	%p902, %f49, %f62;
	@%p902 bra 	$L__BB0_311;
	add.s32 	%r1390, %r5, 5;
	cvt.rn.f32.s32 	%f63, %r1390;
	setp.leu.f32 	%p906, %f49, %f63;
	@%p906 bra 	$L__BB0_308;
	setp.neu.f32 	%p908, %f49, %f58;
	@%p908 bra 	$L__BB0_307;
	add.s64 	%rd1872, %rd1, %rd1855;
	mov.b32 	%r1394, 1088421888;
	st.global.u32 	[%rd1872], %r1394;
	bra.uni 	$L__BB0_2047;
$L__BB0_307:
	add.s64 	%rd1870, %rd1, %rd1855;
	mov.b32 	%r1393, 1086324736;
	st.global.u32 	[%rd1870], %r1393;
	bra.uni 	$L__BB0_2047;
$L__BB0_308:
	setp.neu.f32 	%p907, %f49, %f63;
	@%p907 bra 	$L__BB0_310;
	add.s64 	%rd1868, %rd1, %rd1855;
	mov.b32 	%r1392, 1084227584;
	st.global.u32 	[%rd1868], %r1392;
	bra.uni 	$L__BB0_2047;
$L__BB0_310:
	add.s64 	%rd1866, %rd1, %rd1855;
	mov.b32 	%r1391, 1082130432;
	st.global.u32 	[%rd1866], %r1391;
	bra.uni 	$L__BB0_2047;
$L__BB0_311:
	add.s32 	%r1385, %r5, 1;
	cvt.rn.f32.s32 	%f64, %r1385;
	setp.leu.f32 	%p903, %f49, %f64;
	@%p903 bra 	$L__BB0_315;
	setp.neu.f32 	%p905, %f49, %f62;
	@%p905 bra 	$L__BB0_314;
	add.s64 	%rd1864, %rd1, %rd1855;
	mov.b32 	%r1389, 1077936128;
	st.global.u32 	[%rd1864], %r1389;
	bra.uni 	$L__BB0_2047;
$L__BB0_314:
	add.s64 	%rd1862, %rd1, %rd1855;
	mov.b32 	%r1388, 1073741824;
	st.global.u32 	[%rd1862], %r1388;
	bra.uni 	$L__BB0_2047;
$L__BB0_315:
	setp.neu.f32 	%p904, %f49, %f64;
	@%p904 bra 	$L__BB0_317;
	add.s64 	%rd1860, %rd1, %rd1855;
	mov.b32 	%r1387, 1065353216;
	st.global.u32 	[%rd1860], %r1387;
	bra.uni 	$L__BB0_2047;
$L__BB0_317:
	add.s64 	%rd1858, %rd1, %rd1855;
	mov.b32 	%r1386, 0;
	st.global.u32 	[%rd1858], %r1386;
	bra.uni 	$L__BB0_2047;
$L__BB0_318:
	add.s64 	%rd1852, %rd1, %rd1789;
	mov.b32 	%r1380, 1106247680;
	st.global.u32 	[%rd1852], %r1380;
	bra.uni 	$L__BB0_2047;
$L__BB0_319:
	setp.neu.f32 	%p898, %f65, %f69;
	@%p898 bra 	$L__BB0_321;
	add.s64 	%rd1850, %rd1, %rd1789;
	mov.b32 	%r1378, 1105723392;
	st.global.u32 	[%rd1850], %r1378;
	bra.uni 	$L__BB0_2047;
$L__BB0_321:
	add.s64 	%rd1848, %rd1, %rd1789;
	mov.b32 	%r1377, 1105199104;
	st.global.u32 	[%rd1848], %r1377;
	bra.uni 	$L__BB0_2047;
$L__BB0_322:
	add.s32 	%r1371, %r6, 25;
	cvt.rn.f32.s32 	%f70, %r1371;
	setp.leu.f32 	%p894, %f65, %f70;
	@%p894 bra 	$L__BB0_326;
	setp.neu.f32 	%p896, %f65, %f68;
	@%p896 bra 	$L__BB0_325;
	add.s64 	%rd1846, %rd1, %rd1789;
	mov.b32 	%r1375, 1104674816;
	st.global.u32 	[%rd1846], %r1375;
	bra.uni 	$L__BB0_2047;
$L__BB0_325:
	add.s64 	%rd1844, %rd1, %rd1789;
	mov.b32 	%r1374, 1104150528;
	st.global.u32 	[%rd1844], %r1374;
	bra.uni 	$L__BB0_2047;
$L__BB0_326:
	setp.neu.f32 	%p895, %f65, %f70;
	@%p895 bra 	$L__BB0_328;
	add.s64 	%rd1842, %rd1, %rd1789;
	mov.b32 	%r1373, 1103626240;
	st.global.u32 	[%rd1842], %r1373;
	bra.uni 	$L__BB0_2047;
$L__BB0_328:
	add.s64 	%rd1840, %rd1, %rd1789;
	mov.b32 	%r1372, 1103101952;
	st.global.u32 	[%rd1840], %r1372;
	bra.uni 	$L__BB0_2047;
$L__BB0_329:
	add.s32 	%r1359, %r6, 19;
	cvt.rn.f32.s32 	%f71, %r1359;
	setp.leu.f32 	%p886, %f65, %f71;
	@%p886 bra 	$L__BB0_337;
	add.s32 	%r1365, %r6, 21;
	cvt.rn.f32.s32 	%f72, %r1365;
	setp.leu.f32 	%p890, %f65, %f72;
	@%p890 bra 	$L__BB0_334;
	setp.neu.f32 	%p892, %f65, %f67;
	@%p892 bra 	$L__BB0_333;
	add.s64 	%rd1838, %rd1, %rd1789;
	mov.b32 	%r1369, 1102577664;
	st.global.u32 	[%rd1838], %r1369;
	bra.uni 	$L__BB0_2047;
$L__BB0_333:
	add.s64 	%rd1836, %rd1, %rd1789;
	mov.b32 	%r1368, 1102053376;
	st.global.u32 	[%rd1836], %r1368;
	bra.uni 	$L__BB0_2047;
$L__BB0_334:
	setp.neu.f32 	%p891, %f65, %f72;
	@%p891 bra 	$L__BB0_336;
	add.s64 	%rd1834, %rd1, %rd1789;
	mov.b32 	%r1367, 1101529088;
	st.global.u32 	[%rd1834], %r1367;
	bra.uni 	$L__BB0_2047;
$L__BB0_336:
	add.s64 	%rd1832, %rd1, %rd1789;
	mov.b32 	%r1366, 1101004800;
	st.global.u32 	[%rd1832], %r1366;
	bra.uni 	$L__BB0_2047;
$L__BB0_337:
	add.s32 	%r1360, %r6, 17;
	cvt.rn.f32.s32 	%f73, %r1360;
	setp.leu.f32 	%p887, %f65, %f73;
	@%p887 bra 	$L__BB0_341;
	setp.neu.f32 	%p889, %f65, %f71;
	@%p889 bra 	$L__BB0_340;
	add.s64 	%rd1830, %rd1, %rd1789;
	mov.b32 	%r1364, 1100480512;
	st.global.u32 	[%rd1830], %r1364;
	bra.uni 	$L__BB0_2047;
$L__BB0_340:
	add.s64 	%rd1828, %rd1, %rd1789;
	mov.b32 	%r1363, 1099956224;
	st.global.u32 	[%rd1828], %r1363;
	bra.uni 	$L__BB0_2047;
$L__BB0_341:
	setp.neu.f32 	%p888, %f65, %f73;
	@%p888 bra 	$L__BB0_343;
	add.s64 	%rd1826, %rd1, %rd1789;
	mov.b32 	%r1362, 1099431936;
	st.global.u32 	[%rd1826], %r1362;
	bra.uni 	$L__BB0_2047;
$L__BB0_343:
	add.s64 	%rd1824, %rd1, %rd1789;
	mov.b32 	%r1361, 1098907648;
	st.global.u32 	[%rd1824], %r1361;
	bra.uni 	$L__BB0_2047;
$L__BB0_344:
	add.s32 	%r1335, %r6, 7;
	cvt.rn.f32.s32 	%f74, %r1335;
	setp.leu.f32 	%p870, %f65, %f74;
	@%p870 bra 	$L__BB0_360;
	add.s32 	%r1347, %r6, 11;
	cvt.rn.f32.s32 	%f75, %r1347;
	setp.leu.f32 	%p878, %f65, %f75;
	@%p878 bra 	$L__BB0_353;
	add.s32 	%r1353, %r6, 13;
	cvt.rn.f32.s32 	%f76, %r1353;
	setp.leu.f32 	%p882, %f65, %f76;
	@%p882 bra 	$L__BB0_350;
	setp.neu.f32 	%p884, %f65, %f66;
	@%p884 bra 	$L__BB0_349;
	add.s64 	%rd1822, %rd1, %rd1789;
	mov.b32 	%r1357, 1097859072;
	st.global.u32 	[%rd1822], %r1357;
	bra.uni 	$L__BB0_2047;
$L__BB0_349:
	add.s64 	%rd1820, %rd1, %rd1789;
	mov.b32 	%r1356, 1096810496;
	st.global.u32 	[%rd1820], %r1356;
	bra.uni 	$L__BB0_2047;
$L__BB0_350:
	setp.neu.f32 	%p883, %f65, %f76;
	@%p883 bra 	$L__BB0_352;
	add.s64 	%rd1818, %rd1, %rd1789;
	mov.b32 	%r1355, 1095761920;
	st.global.u32 	[%rd1818], %r1355;
	bra.uni 	$L__BB0_2047;
$L__BB0_352:
	add.s64 	%rd1816, %rd1, %rd1789;
	mov.b32 	%r1354, 1094713344;
	st.global.u32 	[%rd1816], %r1354;
	bra.uni 	$L__BB0_2047;
$L__BB0_353:
	add.s32 	%r1348, %r6, 9;
	cvt.rn.f32.s32 	%f77, %r1348;
	setp.leu.f32 	%p879, %f65, %f77;
	@%p879 bra 	$L__BB0_357;
	setp.neu.f32 	%p881, %f65, %f75;
	@%p881 bra 	$L__BB0_356;
	add.s64 	%rd1814, %rd1, %rd1789;
	mov.b32 	%r1352, 1093664768;
	st.global.u32 	[%rd1814], %r1352;
	bra.uni 	$L__BB0_2047;
$L__BB0_356:
	add.s64 	%rd1812, %rd1, %rd1789;
	mov.b32 	%r1351, 1092616192;
	st.global.u32 	[%rd1812], %r1351;
	bra.uni 	$L__BB0_2047;
$L__BB0_357:
	setp.neu.f32 	%p880, %f65, %f77;
	@%p880 bra 	$L__BB0_359;
	add.s64 	%rd1810, %rd1, %rd1789;
	mov.b32 	%r1350, 1091567616;
	st.global.u32 	[%rd1810], %r1350;
	bra.uni 	$L__BB0_2047;
$L__BB0_359:
	add.s64 	%rd1808, %rd1, %rd1789;
	mov.b32 	%r1349, 1090519040;
	st.global.u32 	[%rd1808], %r1349;
	bra.uni 	$L__BB0_2047;
$L__BB0_360:
	add.s32 	%r1336, %r6, 3;
	cvt.rn.f32.s32 	%f78, %r1336;
	setp.leu.f32 	%p871, %f65, %f78;
	@%p871 bra 	$L__BB0_368;
	add.s32 	%r1342, %r6, 5;
	cvt.rn.f32.s32 	%f79, %r1342;
	setp.leu.f32 	%p875, %f65, %f79;
	@%p875 bra 	$L__BB0_365;
	setp.neu.f32 	%p877, %f65, %f74;
	@%p877 bra 	$L__BB0_364;
	add.s64 	%rd1806, %rd1, %rd1789;
	mov.b32 	%r1346, 1088421888;
	st.global.u32 	[%rd1806], %r1346;
	bra.uni 	$L__BB0_2047;
$L__BB0_364:
	add.s64 	%rd1804, %rd1, %rd1789;
	mov.b32 	%r1345, 1086324736;
	st.global.u32 	[%rd1804], %r1345;
	bra.uni 	$L__BB0_2047;
$L__BB0_365:
	setp.neu.f32 	%p876, %f65, %f79;
	@%p876 bra 	$L__BB0_367;
	add.s64 	%rd1802, %rd1, %rd1789;
	mov.b32 	%r1344, 1084227584;
	st.global.u32 	[%rd1802], %r1344;
	bra.uni 	$L__BB0_2047;
$L__BB0_367:
	add.s64 	%rd1800, %rd1, %rd1789;
	mov.b32 	%r1343, 1082130432;
	st.global.u32 	[%rd1800], %r1343;
	bra.uni 	$L__BB0_2047;
$L__BB0_368:
	add.s32 	%r1337, %r6, 1;
	cvt.rn.f32.s32 	%f80, %r1337;
	setp.leu.f32 	%p872, %f65, %f80;
	@%p872 bra 	$L__BB0_372;
	setp.neu.f32 	%p874, %f65, %f78;
	@%p874 bra 	$L__BB0_371;
	add.s64 	%rd1798, %rd1, %rd1789;
	mov.b32 	%r1341, 1077936128;
	st.global.u32 	[%rd1798], %r1341;
	bra.uni 	$L__BB0_2047;
$L__BB0_371:
	add.s64 	%rd1796, %rd1, %rd1789;
	mov.b32 	%r1340, 1073741824;
	st.global.u32 	[%rd1796], %r1340;
	bra.uni 	$L__BB0_2047;
$L__BB0_372:
	setp.neu.f32 	%p873, %f65, %f80;
	@%p873 bra 	$L__BB0_374;
	add.s64 	%rd1794, %rd1, %rd1789;
	mov.b32 	%r1339, 1065353216;
	st.global.u32 	[%rd1794], %r1339;
	bra.uni 	$L__BB0_2047;
$L__BB0_374:
	add.s64 	%rd1792, %rd1, %rd1789;
	mov.b32 	%r1338, 0;
	st.global.u32 	[%rd1792], %r1338;
	bra.uni 	$L__BB0_2047;
$L__BB0_375:
	mul.wide.s32 	%rd1723, %r1, 4;
	add.s64 	%rd1724, %rd3, %rd1723;
	ld.global.f32 	%f81, [%rd1724];
	ld.global.u32 	%r7, [%rd2+20];
	add.s32 	%r1286, %r7, 15;
	cvt.rn.f32.s32 	%f82, %r1286;
	setp.leu.f32 	%p838, %f81, %f82;
	@%p838 bra 	$L__BB0_407;
	add.s32 	%r1310, %r7, 23;
	cvt.rn.f32.s32 	%f83, %r1310;
	setp.leu.f32 	%p854, %f81, %f83;
	@%p854 bra 	$L__BB0_392;
	add.s32 	%r1322, %r7, 27;
	cvt.rn.f32.s32 	%f84, %r1322;
	setp.leu.f32 	%p862, %f81, %f84;
	@%p862 bra 	$L__BB0_385;
	add.s32 	%r1328, %r7, 29;
	cvt.rn.f32.s32 	%f85, %r1328;
	setp.leu.f32 	%p866, %f81, %f85;
	@%p866 bra 	$L__BB0_382;
	add.s32 	%r1331, %r7, 31;
	cvt.rn.f32.s32 	%f539, %r1331;
	setp.neu.f32 	%p868, %f81, %f539;
	@%p868 bra 	$L__BB0_381;
	add.s64 	%rd1788, %rd1, %rd1723;
	mov.b32 	%r1333, 1106771968;
	st.global.u32 	[%rd1788], %r1333;
	bra.uni 	$L__BB0_2047;
$L__BB0_381:
	add.s64 	%rd1786, %rd1, %rd1723;
	mov.b32 	%r1332, 1106247680;
	st.global.u32 	[%rd1786], %r1332;
	bra.uni 	$L__BB0_2047;
$L__BB0_382:
	setp.neu.f32 	%p867, %f81, %f85;
	@%p867 bra 	$L__BB0_384;
	add.s64 	%rd1784, %rd1, %rd1723;
	mov.b32 	%r1330, 1105723392;
	st.global.u32 	[%rd1784], %r1330;
	bra.uni 	$L__BB0_2047;
$L__BB0_384:
	add.s64 	%rd1782, %rd1, %rd1723;
	mov.b32 	%r1329, 1105199104;
	st.global.u32 	[%rd1782], %r1329;
	bra.uni 	$L__BB0_2047;
$L__BB0_385:
	add.s32 	%r1323, %r7, 25;
	cvt.rn.f32.s32 	%f86, %r1323;
	setp.leu.f32 	%p863, %f81, %f86;
	@%p863 bra 	$L__BB0_389;
	setp.neu.f32 	%p865, %f81, %f84;
	@%p865 bra 	$L__BB0_388;
	add.s64 	%rd1780, %rd1, %rd1723;
	mov.b32 	%r1327, 1104674816;
	st.global.u32 	[%rd1780], %r1327;
	bra.uni 	$L__BB0_2047;
$L__BB0_388:
	add.s64 	%rd1778, %rd1, %rd1723;
	mov.b32 	%r1326, 1104150528;
	st.global.u32 	[%rd1778], %r1326;
	bra.uni 	$L__BB0_2047;
$L__BB0_389:
	setp.neu.f32 	%p864, %f81, %f86;
	@%p864 bra 	$L__BB0_391;
	add.s64 	%rd1776, %rd1, %rd1723;
	mov.b32 	%r1325, 1103626240;
	st.global.u32 	[%rd1776], %r1325;
	bra.uni 	$L__BB0_2047;
$L__BB0_391:
	add.s64 	%rd1774, %rd1, %rd1723;
	mov.b32 	%r1324, 1103101952;
	st.global.u32 	[%rd1774], %r1324;
	bra.uni 	$L__BB0_2047;
$L__BB0_392:
	add.s32 	%r1311, %r7, 19;
	cvt.rn.f32.s32 	%f87, %r1311;
	setp.leu.f32 	%p855, %f81, %f87;
	@%p855 bra 	$L__BB0_400;
	add.s32 	%r1317, %r7, 21;
	cvt.rn.f32.s32 	%f88, %r1317;
	setp.leu.f32 	%p859, %f81, %f88;
	@%p859 bra 	$L__BB0_397;
	setp.neu.f32 	%p861, %f81, %f83;
	@%p861 bra 	$L__BB0_396;
	add.s64 	%rd1772, %rd1, %rd1723;
	mov.b32 	%r1321, 1102577664;
	st.global.u32 	[%rd1772], %r1321;
	bra.uni 	$L__BB0_2047;
$L__BB0_396:
	add.s64 	%rd1770, %rd1, %rd1723;
	mov.b32 	%r1320, 1102053376;
	st.global.u32 	[%rd1770], %r1320;
	bra.uni 	$L__BB0_2047;
$L__BB0_397:
	setp.neu.f32 	%p860, %f81, %f88;
	@%p860 bra 	$L__BB0_399;
	add.s64 	%rd1768, %rd1, %rd1723;
	mov.b32 	%r1319, 1101529088;
	st.global.u32 	[%rd1768], %r1319;
	bra.uni 	$L__BB0_2047;
$L__BB0_399:
	add.s64 	%rd1766, %rd1, %rd1723;
	mov.b32 	%r1318, 1101004800;
	st.global.u32 	[%rd1766], %r1318;
	bra.uni 	$L__BB0_2047;
$L__BB0_400:
	add.s32 	%r1312, %r7, 17;
	cvt.rn.f32.s32 	%f89, %r1312;
	setp.leu.f32 	%p856, %f81, %f89;
	@%p856 bra 	$L__BB0_404;
	setp.neu.f32 	%p858, %f81, %f87;
	@%p858 bra 	$L__BB0_403;
	add.s64 	%rd1764, %rd1, %rd1723;
	mov.b32 	%r1316, 1100480512;
	st.global.u32 	[%rd1764], %r1316;
	bra.uni 	$L__BB0_2047;
$L__BB0_403:
	add.s64 	%rd1762, %rd1, %rd1723;
	mov.b32 	%r1315, 1099956224;
	st.global.u32 	[%rd1762], %r1315;
	bra.uni 	$L__BB0_2047;
$L__BB0_404:
	setp.neu.f32 	%p857, %f81, %f89;
	@%p857 bra 	$L__BB0_406;
	add.s64 	%rd1760, %rd1, %rd1723;
	mov.b32 	%r1314, 1099431936;
	st.global.u32 	[%rd1760], %r1314;
	bra.uni 	$L__BB0_2047;
$L__BB0_406:
	add.s64 	%rd1758, %rd1, %rd1723;
	mov.b32 	%r1313, 1098907648;
	st.global.u32 	[%rd1758], %r1313;
	bra.uni 	$L__BB0_2047;
$L__BB0_407:
	add.s32 	%r1287, %r7, 7;
	cvt.rn.f32.s32 	%f90, %r1287;
	setp.leu.f32 	%p839, %f81, %f90;
	@%p839 bra 	$L__BB0_423;
	add.s32 	%r1299, %r7, 11;
	cvt.rn.f32.s32 	%f91, %r1299;
	setp.leu.f32 	%p847, %f81, %f91;
	@%p847 bra 	$L__BB0_416;
	add.s32 	%r1305, %r7, 13;
	cvt.rn.f32.s32 	%f92, %r1305;
	setp.leu.f32 	%p851, %f81, %f92;
	@%p851 bra 	$L__BB0_413;
	setp.neu.f32 	%p853, %f81, %f82;
	@%p853 bra 	$L__BB0_412;
	add.s64 	%rd1756, %rd1, %rd1723;
	mov.b32 	%r1309, 1097859072;
	st.global.u32 	[%rd1756], %r1309;
	bra.uni 	$L__BB0_2047;
$L__BB0_412:
	add.s64 	%rd1754, %rd1, %rd1723;
	mov.b32 	%r1308, 1096810496;
	st.global.u32 	[%rd1754], %r1308;
	bra.uni 	$L__BB0_2047;
$L__BB0_413:
	setp.neu.f32 	%p852, %f81, %f92;
	@%p852 bra 	$L__BB0_415;
	add.s64 	%rd1752, %rd1, %rd1723;
	mov.b32 	%r1307, 1095761920;
	st.global.u32 	[%rd1752], %r1307;
	bra.uni 	$L__BB0_2047;
$L__BB0_415:
	add.s64 	%rd1750, %rd1, %rd1723;
	mov.b32 	%r1306, 1094713344;
	st.global.u32 	[%rd1750], %r1306;
	bra.uni 	$L__BB0_2047;
$L__BB0_416:
	add.s32 	%r1300, %r7, 9;
	cvt.rn.f32.s32 	%f93, %r1300;
	setp.leu.f32 	%p848, %f81, %f93;
	@%p848 bra 	$L__BB0_420;
	setp.neu.f32 	%p850, %f81, %f91;
	@%p850 bra 	$L__BB0_419;
	add.s64 	%rd1748, %rd1, %rd1723;
	mov.b32 	%r1304, 1093664768;
	st.global.u32 	[%rd1748], %r1304;
	bra.uni 	$L__BB0_2047;
$L__BB0_419:
	add.s64 	%rd1746, %rd1, %rd1723;
	mov.b32 	%r1303, 1092616192;
	st.global.u32 	[%rd1746], %r1303;
	bra.uni 	$L__BB0_2047;
$L__BB0_420:
	setp.neu.f32 	%p849, %f81, %f93;
	@%p849 bra 	$L__BB0_422;
	add.s64 	%rd1744, %rd1, %rd1723;
	mov.b32 	%r1302, 1091567616;
	st.global.u32 	[%rd1744], %r1302;
	bra.uni 	$L__BB0_2047;
$L__BB0_422:
	add.s64 	%rd1742, %rd1, %rd1723;
	mov.b32 	%r1301, 1090519040;
	st.global.u32 	[%rd1742], %r1301;
	bra.uni 	$L__BB0_2047;
$L__BB0_423:
	add.s32 	%r1288, %r7, 3;
	cvt.rn.f32.s32 	%f94, %r1288;
	setp.leu.f32 	%p840, %f81, %f94;
	@%p840 bra 	$L__BB0_431;
	add.s32 	%r1294, %r7, 5;
	cvt.rn.f32.s32 	%f95, %r1294;
	setp.leu.f32 	%p844, %f81, %f95;
	@%p844 bra 	$L__BB0_428;
	setp.neu.f32 	%p846, %f81, %f90;
	@%p846 bra 	$L__BB0_427;
	add.s64 	%rd1740, %rd1, %rd1723;
	mov.b32 	%r1298, 1088421888;
	st.global.u32 	[%rd1740], %r1298;
	bra.uni 	$L__BB0_2047;
$L__BB0_427:
	add.s64 	%rd1738, %rd1, %rd1723;
	mov.b32 	%r1297, 1086324736;
	st.global.u32 	[%rd1738], %r1297;
	bra.uni 	$L__BB0_2047;
$L__BB0_428:
	setp.neu.f32 	%p845, %f81, %f95;
	@%p845 bra 	$L__BB0_430;
	add.s64 	%rd1736, %rd1, %rd1723;
	mov.b32 	%r1296, 1084227584;
	st.global.u32 	[%rd1736], %r1296;
	bra.uni 	$L__BB0_2047;
$L__BB0_430:
	add.s64 	%rd1734, %rd1, %rd1723;
	mov.b32 	%r1295, 1082130432;
	st.global.u32 	[%rd1734], %r1295;
	bra.uni 	$L__BB0_2047;
$L__BB0_431:
	add.s32 	%r1289, %r7, 1;
	cvt.rn.f32.s32 	%f96, %r1289;
	setp.leu.f32 	%p841, %f81, %f96;
	@%p841 bra 	$L__BB0_435;
	setp.neu.f32 	%p843, %f81, %f94;
	@%p843 bra 	$L__BB0_434;
	add.s64 	%rd1732, %rd1, %rd1723;
	mov.b32 	%r1293, 1077936128;
	st.global.u32 	[%rd1732], %r1293;
	bra.uni 	$L__BB0_2047;
$L__BB0_434:
	add.s64 	%rd1730, %rd1, %rd1723;
	mov.b32 	%r1292, 1073741824;
	st.global.u32 	[%rd1730], %r1292;
	bra.uni 	$L__BB0_2047;
$L__BB0_435:
	setp.neu.f32 	%p842, %f81, %f96;
	@%p842 bra 	$L__BB0_437;
	add.s64 	%rd1728, %rd1, %rd1723;
	mov.b32 	%r1291, 1065353216;
	st.global.u32 	[%rd1728], %r1291;
	bra.uni 	$L__BB0_2047;
$L__BB0_437:
	add.s64 	%rd1726, %rd1, %rd1723;
	mov.b32 	%r1290, 0;
	st.global.u32 	[%rd1726], %r1290;
	bra.uni 	$L__BB0_2047;
$L__BB0_438:
	mul.wide.s32 	%rd1657, %r1, 4;
	add.s64 	%rd1658, %rd3, %rd1657;
	ld.global.f32 	%f97, [%rd1658];
	ld.global.u32 	%r8, [%rd2+24];
	add.s32 	%r1238, %r8, 15;
	cvt.rn.f32.s32 	%f98, %r1238;
	setp.leu.f32 	%p807, %f97, %f98;
	@%p807 bra 	$L__BB0_470;
	add.s32 	%r1262, %r8, 23;
	cvt.rn.f32.s32 	%f99, %r1262;
	setp.leu.f32 	%p823, %f97, %f99;
	@%p823 bra 	$L__BB0_455;
	add.s32 	%r1274, %r8, 27;
	cvt.rn.f32.s32 	%f100, %r1274;
	setp.leu.f32 	%p831, %f97, %f100;
	@%p831 bra 	$L__BB0_448;
	add.s32 	%r1280, %r8, 29;
	cvt.rn.f32.s32 	%f101, %r1280;
	setp.leu.f32 	%p835, %f97, %f101;
	@%p835 bra 	$L__BB0_445;
	add.s32 	%r1283, %r8, 31;
	cvt.rn.f32.s32 	%f538, %r1283;
	setp.neu.f32 	%p837, %f97, %f538;
	@%p837 bra 	$L__BB0_444;
	add.s64 	%rd1722, %rd1, %rd1657;
	mov.b32 	%r1285, 1106771968;
	st.global.u32 	[%rd1722], %r1285;
	bra.uni 	$L__BB0_2047;
$L__BB0_444:
	add.s64 	%rd1720, %rd1, %rd1657;
	mov.b32 	%r1284, 1106247680;
	st.global.u32 	[%rd1720], %r1284;
	bra.uni 	$L__BB0_2047;
$L__BB0_445:
	setp.neu.f32 	%p836, %f97, %f101;
	@%p836 bra 	$L__BB0_447;
	add.s64 	%rd1718, %rd1, %rd1657;
	mov.b32 	%r1282, 1105723392;
	st.global.u32 	[%rd1718], %r1282;
	bra.uni 	$L__BB0_2047;
$L__BB0_447:
	add.s64 	%rd1716, %rd1, %rd1657;
	mov.b32 	%r1281, 1105199104;
	st.global.u32 	[%rd1716], %r1281;
	bra.uni 	$L__BB0_2047;
$L__BB0_448:
	add.s32 	%r1275, %r8, 25;
	cvt.rn.f32.s32 	%f102, %r1275;
	setp.leu.f32 	%p832, %f97, %f102;
	@%p832 bra 	$L__BB0_452;
	setp.neu.f32 	%p834, %f97, %f100;
	@%p834 bra 	$L__BB0_451;
	add.s64 	%rd1714, %rd1, %rd1657;
	mov.b32 	%r1279, 1104674816;
	st.global.u32 	[%rd1714], %r1279;
	bra.uni 	$L__BB0_2047;
$L__BB0_451:
	add.s64 	%rd1712, %rd1, %rd1657;
	mov.b32 	%r1278, 1104150528;
	st.global.u32 	[%rd1712], %r1278;
	bra.uni 	$L__BB0_2047;
$L__BB0_452:
	setp.neu.f32 	%p833, %f97, %f102;
	@%p833 bra 	$L__BB0_454;
	add.s64 	%rd1710, %rd1, %rd1657;
	mov.b32 	%r1277, 1103626240;
	st.global.u32 	[%rd1710], %r1277;
	bra.uni 	$L__BB0_2047;
$L__BB0_454:
	add.s64 	%rd1708, %rd1, %rd1657;
	mov.b32 	%r1276, 1103101952;
	st.global.u32 	[%rd1708], %r1276;
	bra.uni 	$L__BB0_2047;
$L__BB0_455:
	add.s32 	%r1263, %r8, 19;
	cvt.rn.f32.s32 	%f103, %r1263;
	setp.leu.f32 	%p824, %f97, %f103;
	@%p824 bra 	$L__BB0_463;
	add.s32 	%r1269, %r8, 21;
	cvt.rn.f32.s32 	%f104, %r1269;
	setp.leu.f32 	%p828, %f97, %f104;
	@%p828 bra 	$L__BB0_460;
	setp.neu.f32 	%p830, %f97, %f99;
	@%p830 bra 	$L__BB0_459;
	add.s64 	%rd1706, %rd1, %rd1657;
	mov.b32 	%r1273, 1102577664;
	st.global.u32 	[%rd1706], %r1273;
	bra.uni 	$L__BB0_2047;
$L__BB0_459:
	add.s64 	%rd1704, %rd1, %rd1657;
	mov.b32 	%r1272, 1102053376;
	st.global.u32 	[%rd1704], %r1272;
	bra.uni 	$L__BB0_2047;
$L__BB0_460:
	setp.neu.f32 	%p829, %f97, %f104;
	@%p829 bra 	$L__BB0_462;
	add.s64 	%rd1702, %rd1, %rd1657;
	mov.b32 	%r1271, 1101529088;
	st.global.u32 	[%rd1702], %r1271;
	bra.uni 	$L__BB0_2047;
$L__BB0_462:
	add.s64 	%rd1700, %rd1, %rd1657;
	mov.b32 	%r1270, 1101004800;
	st.global.u32 	[%rd1700], %r1270;
	bra.uni 	$L__BB0_2047;
$L__BB0_463:
	add.s32 	%r1264, %r8, 17;
	cvt.rn.f32.s32 	%f105, %r1264;
	setp.leu.f32 	%p825, %f97, %f105;
	@%p825 bra 	$L__BB0_467;
	setp.neu.f32 	%p827, %f97, %f103;
	@%p827 bra 	$L__BB0_466;
	add.s64 	%rd1698, %rd1, %rd1657;
	mov.b32 	%r1268, 1100480512;
	st.global.u32 	[%rd1698], %r1268;
	bra.uni 	$L__BB0_2047;
$L__BB0_466:
	add.s64 	%rd1696, %rd1, %rd1657;
	mov.b32 	%r1267, 1099956224;
	st.global.u32 	[%rd1696], %r1267;
	bra.uni 	$L__BB0_2047;
$L__BB0_467:
	setp.neu.f32 	%p826, %f97, %f105;
	@%p826 bra 	$L__BB0_469;
	add.s64 	%rd1694, %rd1, %rd1657;
	mov.b32 	%r1266, 1099431936;
	st.global.u32 	[%rd1694], %r1266;
	bra.uni 	$L__BB0_2047;
$L__BB0_469:
	add.s64 	%rd1692, %rd1, %rd1657;
	mov.b32 	%r1265, 1098907648;
	st.global.u32 	[%rd1692], %r1265;
	bra.uni 	$L__BB0_2047;
$L__BB0_470:
	add.s32 	%r1239, %r8, 7;
	cvt.rn.f32.s32 	%f106, %r1239;
	setp.leu.f32 	%p808, %f97, %f106;
	@%p808 bra 	$L__BB0_486;
	add.s32 	%r1251, %r8, 11;
	cvt.rn.f32.s32 	%f107, %r1251;
	setp.leu.f32 	%p816, %f97, %f107;
	@%p816 bra 	$L__BB0_479;
	add.s32 	%r1257, %r8, 13;
	cvt.rn.f32.s32 	%f108, %r1257;
	setp.leu.f32 	%p820, %f97, %f108;
	@%p820 bra 	$L__BB0_476;
	setp.neu.f32 	%p822, %f97, %f98;
	@%p822 bra 	$L__BB0_475;
	add.s64 	%rd1690, %rd1, %rd1657;
	mov.b32 	%r1261, 1097859072;
	st.global.u32 	[%rd1690], %r1261;
	bra.uni 	$L__BB0_2047;
$L__BB0_475:
	add.s64 	%rd1688, %rd1, %rd1657;
	mov.b32 	%r1260, 1096810496;
	st.global.u32 	[%rd1688], %r1260;
	bra.uni 	$L__BB0_2047;
$L__BB0_476:
	setp.neu.f32 	%p821, %f97, %f108;
	@%p821 bra 	$L__BB0_478;
	add.s64 	%rd1686, %rd1, %rd1657;
	mov.b32 	%r1259, 1095761920;
	st.global.u32 	[%rd1686], %r1259;
	bra.uni 	$L__BB0_2047;
$L__BB0_478:
	add.s64 	%rd1684, %rd1, %rd1657;
	mov.b32 	%r1258, 1094713344;
	st.global.u32 	[%rd1684], %r1258;
	bra.uni 	$L__BB0_2047;
$L__BB0_479:
	add.s32 	%r1252, %r8, 9;
	cvt.rn.f32.s32 	%f109, %r1252;
	setp.leu.f32 	%p817, %f97, %f109;
	@%p817 bra 	$L__BB0_483;
	setp.neu.f32 	%p819, %f97, %f107;
	@%p819 bra 	$L__BB0_482;
	add.s64 	%rd1682, %rd1, %rd1657;
	mov.b32 	%r1256, 1093664768;
	st.global.u32 	[%rd1682], %r1256;
	bra.uni 	$L__BB0_2047;
$L__BB0_482:
	add.s64 	%rd1680, %rd1, %rd1657;
	mov.b32 	%r1255, 1092616192;
	st.global.u32 	[%rd1680], %r1255;
	bra.uni 	$L__BB0_2047;
$L__BB0_483:
	setp.neu.f32 	%p818, %f97, %f109;
	@%p818 bra 	$L__BB0_485;
	add.s64 	%rd1678, %rd1, %rd1657;
	mov.b32 	%r1254, 1091567616;
	st.global.u32 	[%rd1678], %r1254;
	bra.uni 	$L__BB0_2047;
$L__BB0_485:
	add.s64 	%rd1676, %rd1, %rd1657;
	mov.b32 	%r1253, 1090519040;
	st.global.u32 	[%rd1676], %r1253;
	bra.uni 	$L__BB0_2047;
$L__BB0_486:
	add.s32 	%r1240, %r8, 3;
	cvt.rn.f32.s32 	%f110, %r1240;
	setp.leu.f32 	%p809, %f97, %f110;
	@%p809 bra 	$L__BB0_494;
	add.s32 	%r1246, %r8, 5;
	cvt.rn.f32.s32 	%f111, %r1246;
	setp.leu.f32 	%p813, %f97, %f111;
	@%p813 bra 	$L__BB0_491;
	setp.neu.f32 	%p815, %f97, %f106;
	@%p815 bra 	$L__BB0_490;
	add.s64 	%rd1674, %rd1, %rd1657;
	mov.b32 	%r1250, 1088421888;
	st.global.u32 	[%rd1674], %r1250;
	bra.uni 	$L__BB0_2047;
$L__BB0_490:
	add.s64 	%rd1672, %rd1, %rd1657;
	mov.b32 	%r1249, 1086324736;
	st.global.u32 	[%rd1672], %r1249;
	bra.uni 	$L__BB0_2047;
$L__BB0_491:
	setp.neu.f32 	%p814, %f97, %f111;
	@%p814 bra 	$L__BB0_493;
	add.s64 	%rd1670, %rd1, %rd1657;
	mov.b32 	%r1248, 1084227584;
	st.global.u32 	[%rd1670], %r1248;
	bra.uni 	$L__BB0_2047;
$L__BB0_493:
	add.s64 	%rd1668, %rd1, %rd1657;
	mov.b32 	%r1247, 1082130432;
	st.global.u32 	[%rd1668], %r1247;
	bra.uni 	$L__BB0_2047;
$L__BB0_494:
	add.s32 	%r1241, %r8, 1;
	cvt.rn.f32.s32 	%f112, %r1241;
	setp.leu.f32 	%p810, %f97, %f112;
	@%p810 bra 	$L__BB0_498;
	setp.neu.f32 	%p812, %f97, %f110;
	@%p812 bra 	$L__BB0_497;
	add.s64 	%rd1666, %rd1, %rd1657;
	mov.b32 	%r1245, 1077936128;
	st.global.u32 	[%rd1666], %r1245;
	bra.uni 	$L__BB0_2047;
$L__BB0_497:
	add.s64 	%rd1664, %rd1, %rd1657;
	mov.b32 	%r1244, 1073741824;
	st.global.u32 	[%rd1664], %r1244;
	bra.uni 	$L__BB0_2047;
$L__BB0_498:
	setp.neu.f32 	%p811, %f97, %f112;
	@%p811 bra 	$L__BB0_500;
	add.s64 	%rd1662, %rd1, %rd1657;
	mov.b32 	%r1243, 1065353216;
	st.global.u32 	[%rd1662], %r1243;
	bra.uni 	$L__BB0_2047;
$L__BB0_500:
	add.s64 	%rd1660, %rd1, %rd1657;
	mov.b32 	%r1242, 0;
	st.global.u32 	[%rd1660], %r1242;
	bra.uni 	$L__BB0_2047;
$L__BB0_501:
	setp.eq.s32 	%p27, %r34, 6;
	@%p27 bra 	$L__BB0_438;
	mul.wide.s32 	%rd1591, %r1, 4;
	add.s64 	%rd1592, %rd3, %rd1591;
	ld.global.f32 	%f113, [%rd1592];
	ld.global.u32 	%r9, [%rd2+28];
	add.s32 	%r1190, %r9, 15;
	cvt.rn.f32.s32 	%f114, %r1190;
	setp.leu.f32 	%p776, %f113, %f114;
	@%p776 bra 	$L__BB0_534;
	add.s32 	%r1214, %r9, 23;
	cvt.rn.f32.s32 	%f115, %r1214;
	setp.leu.f32 	%p792, %f113, %f115;
	@%p792 bra 	$L__BB0_519;
	add.s32 	%r1226, %r9, 27;
	cvt.rn.f32.s32 	%f116, %r1226;
	setp.leu.f32 	%p800, %f113, %f116;
	@%p800 bra 	$L__BB0_512;
	add.s32 	%r1232, %r9, 29;
	cvt.rn.f32.s32 	%f117, %r1232;
	setp.leu.f32 	%p804, %f113, %f117;
	@%p804 bra 	$L__BB0_509;
	add.s32 	%r1235, %r9, 31;
	cvt.rn.f32.s32 	%f537, %r1235;
	setp.neu.f32 	%p806, %f113, %f537;
	@%p806 bra 	$L__BB0_508;
	add.s64 	%rd1656, %rd1, %rd1591;
	mov.b32 	%r1237, 1106771968;
	st.global.u32 	[%rd1656], %r1237;
	bra.uni 	$L__BB0_2047;
$L__BB0_508:
	add.s64 	%rd1654, %rd1, %rd1591;
	mov.b32 	%r1236, 1106247680;
	st.global.u32 	[%rd1654], %r1236;
	bra.uni 	$L__BB0_2047;
$L__BB0_509:
	setp.neu.f32 	%p805, %f113, %f117;
	@%p805 bra 	$L__BB0_511;
	add.s64 	%rd1652, %rd1, %rd1591;
	mov.b32 	%r1234, 1105723392;
	st.global.u32 	[%rd1652], %r1234;
	bra.uni 	$L__BB0_2047;
$L__BB0_511:
	add.s64 	%rd1650, %rd1, %rd1591;
	mov.b32 	%r1233, 1105199104;
	st.global.u32 	[%rd1650], %r1233;
	bra.uni 	$L__BB0_2047;
$L__BB0_512:
	add.s32 	%r1227, %r9, 25;
	cvt.rn.f32.s32 	%f118, %r1227;
	setp.leu.f32 	%p801, %f113, %f118;
	@%p801 bra 	$L__BB0_516;
	setp.neu.f32 	%p803, %f113, %f116;
	@%p803 bra 	$L__BB0_515;
	add.s64 	%rd1648, %rd1, %rd1591;
	mov.b32 	%r1231, 1104674816;
	st.global.u32 	[%rd1648], %r1231;
	bra.uni 	$L__BB0_2047;
$L__BB0_515:
	add.s64 	%rd1646, %rd1, %rd1591;
	mov.b32 	%r1230, 1104150528;
	st.global.u32 	[%rd1646], %r1230;
	bra.uni 	$L__BB0_2047;
$L__BB0_516:
	setp.neu.f32 	%p802, %f113, %f118;
	@%p802 bra 	$L__BB0_518;
	add.s64 	%rd1644, %rd1, %rd1591;
	mov.b32 	%r1229, 1103626240;
	st.global.u32 	[%rd1644], %r1229;
	bra.uni 	$L__BB0_2047;
$L__BB0_518:
	add.s64 	%rd1642, %rd1, %rd1591;
	mov.b32 	%r1228, 1103101952;
	st.global.u32 	[%rd1642], %r1228;
	bra.uni 	$L__BB0_2047;
$L__BB0_519:
	add.s32 	%r1215, %r9, 19;
	cvt.rn.f32.s32 	%f119, %r1215;
	setp.leu.f32 	%p793, %f113, %f119;
	@%p793 bra 	$L__BB0_527;
	add.s32 	%r1221, %r9, 21;
	cvt.rn.f32.s32 	%f120, %r1221;
	setp.leu.f32 	%p797, %f113, %f120;
	@%p797 bra 	$L__BB0_524;
	setp.neu.f32 	%p799, %f113, %f115;
	@%p799 bra 	$L__BB0_523;
	add.s64 	%rd1640, %rd1, %rd1591;
	mov.b32 	%r1225, 1102577664;
	st.global.u32 	[%rd1640], %r1225;
	bra.uni 	$L__BB0_2047;
$L__BB0_523:
	add.s64 	%rd1638, %rd1, %rd1591;
	mov.b32 	%r1224, 1102053376;
	st.global.u32 	[%rd1638], %r1224;
	bra.uni 	$L__BB0_2047;
$L__BB0_524:
	setp.neu.f32 	%p798, %f113, %f120;
	@%p798 bra 	$L__BB0_526;
	add.s64 	%rd1636, %rd1, %rd1591;
	mov.b32 	%r1223, 1101529088;
	st.global.u32 	[%rd1636], %r1223;
	bra.uni 	$L__BB0_2047;
$L__BB0_526:
	add.s64 	%rd1634, %rd1, %rd1591;
	mov.b32 	%r1222, 1101004800;
	st.global.u32 	[%rd1634], %r1222;
	bra.uni 	$L__BB0_2047;
$L__BB0_527:
	add.s32 	%r1216, %r9, 17;
	cvt.rn.f32.s32 	%f121, %r1216;
	setp.leu.f32 	%p794, %f113, %f121;
	@%p794 bra 	$L__BB0_531;
	setp.neu.f32 	%p796, %f113, %f119;
	@%p796 bra 	$L__BB0_530;
	add.s64 	%rd1632, %rd1, %rd1591;
	mov.b32 	%r1220, 1100480512;
	st.global.u32 	[%rd1632], %r1220;
	bra.uni 	$L__BB0_2047;
$L__BB0_530:
	add.s64 	%rd1630, %rd1, %rd1591;
	mov.b32 	%r1219, 1099956224;
	st.global.u32 	[%rd1630], %r1219;
	bra.uni 	$L__BB0_2047;
$L__BB0_531:
	setp.neu.f32 	%p795, %f113, %f121;
	@%p795 bra 	$L__BB0_533;
	add.s64 	%rd1628, %rd1, %rd1591;
	mov.b32 	%r1218, 1099431936;
	st.global.u32 	[%rd1628], %r1218;
	bra.uni 	$L__BB0_2047;
$L__BB0_533:
	add.s64 	%rd1626, %rd1, %rd1591;
	mov.b32 	%r1217, 1098907648;
	st.global.u32 	[%rd1626], %r1217;
	bra.uni 	$L__BB0_2047;
$L__BB0_534:
	add.s32 	%r1191, %r9, 7;
	cvt.rn.f32.s32 	%f122, %r1191;
	setp.leu.f32 	%p777, %f113, %f122;
	@%p777 bra 	$L__BB0_550;
	add.s32 	%r1203, %r9, 11;
	cvt.rn.f32.s32 	%f123, %r1203;
	setp.leu.f32 	%p785, %f113, %f123;
	@%p785 bra 	$L__BB0_543;
	add.s32 	%r1209, %r9, 13;
	cvt.rn.f32.s32 	%f124, %r1209;
	setp.leu.f32 	%p789, %f113, %f124;
	@%p789 bra 	$L__BB0_540;
	setp.neu.f32 	%p791, %f113, %f114;
	@%p791 bra 	$L__BB0_539;
	add.s64 	%rd1624, %rd1, %rd1591;
	mov.b32 	%r1213, 1097859072;
	st.global.u32 	[%rd1624], %r1213;
	bra.uni 	$L__BB0_2047;
$L__BB0_539:
	add.s64 	%rd1622, %rd1, %rd1591;
	mov.b32 	%r1212, 1096810496;
	st.global.u32 	[%rd1622], %r1212;
	bra.uni 	$L__BB0_2047;
$L__BB0_540:
	setp.neu.f32 	%p790, %f113, %f124;
	@%p790 bra 	$L__BB0_542;
	add.s64 	%rd1620, %rd1, %rd1591;
	mov.b32 	%r1211, 1095761920;
	st.global.u32 	[%rd1620], %r1211;
	bra.uni 	$L__BB0_2047;
$L__BB0_542:
	add.s64 	%rd1618, %rd1, %rd1591;
	mov.b32 	%r1210, 1094713344;
	st.global.u32 	[%rd1618], %r1210;
	bra.uni 	$L__BB0_2047;
$L__BB0_543:
	add.s32 	%r1204, %r9, 9;
	cvt.rn.f32.s32 	%f125, %r1204;
	setp.leu.f32 	%p786, %f113, %f125;
	@%p786 bra 	$L__BB0_547;
	setp.neu.f32 	%p788, %f113, %f123;
	@%p788 bra 	$L__BB0_546;
	add.s64 	%rd1616, %rd1, %rd1591;
	mov.b32 	%r1208, 1093664768;
	st.global.u32 	[%rd1616], %r1208;
	bra.uni 	$L__BB0_2047;
$L__BB0_546:
	add.s64 	%rd1614, %rd1, %rd1591;
	mov.b32 	%r1207, 1092616192;
	st.global.u32 	[%rd1614], %r1207;
	bra.uni 	$L__BB0_2047;
$L__BB0_547:
	setp.neu.f32 	%p787, %f113, %f125;
	@%p787 bra 	$L__BB0_549;
	add.s64 	%rd1612, %rd1, %rd1591;
	mov.b32 	%r1206, 1091567616;
	st.global.u32 	[%rd1612], %r1206;
	bra.uni 	$L__BB0_2047;
$L__BB0_549:
	add.s64 	%rd1610, %rd1, %rd1591;
	mov.b32 	%r1205, 1090519040;
	st.global.u32 	[%rd1610], %r1205;
	bra.uni 	$L__BB0_2047;
$L__BB0_550:
	add.s32 	%r1192, %r9, 3;
	cvt.rn.f32.s32 	%f126, %r1192;
	setp.leu.f32 	%p778, %f113, %f126;
	@%p778 bra 	$L__BB0_558;
	add.s32 	%r1198, %r9, 5;
	cvt.rn.f32.s32 	%f127, %r1198;
	setp.leu.f32 	%p782, %f113, %f127;
	@%p782 bra 	$L__BB0_555;
	setp.neu.f32 	%p784, %f113, %f122;
	@%p784 bra 	$L__BB0_554;
	add.s64 	%rd1608, %rd1, %rd1591;
	mov.b32 	%r1202, 1088421888;
	st.global.u32 	[%rd1608], %r1202;
	bra.uni 	$L__BB0_2047;
$L__BB0_554:
	add.s64 	%rd1606, %rd1, %rd1591;
	mov.b32 	%r1201, 1086324736;
	st.global.u32 	[%rd1606], %r1201;
	bra.uni 	$L__BB0_2047;
$L__BB0_555:
	setp.neu.f32 	%p783, %f113, %f127;
	@%p783 bra 	$L__BB0_557;
	add.s64 	%rd1604, %rd1, %rd1591;
	mov.b32 	%r1200, 1084227584;
	st.global.u32 	[%rd1604], %r1200;
	bra.uni 	$L__BB0_2047;
$L__BB0_557:
	add.s64 	%rd1602, %rd1, %rd1591;
	mov.b32 	%r1199, 1082130432;
	st.global.u32 	[%rd1602], %r1199;
	bra.uni 	$L__BB0_2047;
$L__BB0_558:
	add.s32 	%r1193, %r9, 1;
	cvt.rn.f32.s32 	%f128, %r1193;
	setp.leu.f32 	%p779, %f113, %f128;
	@%p779 bra 	$L__BB0_562;
	setp.neu.f32 	%p781, %f113, %f126;
	@%p781 bra 	$L__BB0_561;
	add.s64 	%rd1600, %rd1, %rd1591;
	mov.b32 	%r1197, 1077936128;
	st.global.u32 	[%rd1600], %r1197;
	bra.uni 	$L__BB0_2047;
$L__BB0_561:
	add.s64 	%rd1598, %rd1, %rd1591;
	mov.b32 	%r1196, 1073741824;
	st.global.u32 	[%rd1598], %r1196;
	bra.uni 	$L__BB0_2047;
$L__BB0_562:
	setp.neu.f32 	%p780, %f113, %f128;
	@%p780 bra 	$L__BB0_564;
	add.s64 	%rd1596, %rd1, %rd1591;
	mov.b32 	%r1195, 1065353216;
	st.global.u32 	[%rd1596], %r1195;
	bra.uni 	$L__BB0_2047;
$L__BB0_564:
	add.s64 	%rd1594, %rd1, %rd1591;
	mov.b32 	%r1194, 0;
	st.global.u32 	[%rd1594], %r1194;
	bra.uni 	$L__BB0_2047;
$L__BB0_565:
	add.s64 	%rd1588, %rd1, %rd1525;
	mov.b32 	%r1188, 1106247680;
	st.global.u32 	[%rd1588], %r1188;
	bra.uni 	$L__BB0_2047;
$L__BB0_566:
	setp.neu.f32 	%p774, %f129, %f133;
	@%p774 bra 	$L__BB0_568;
	add.s64 	%rd1586, %rd1, %rd1525;
	mov.b32 	%r1186, 1105723392;
	st.global.u32 	[%rd1586], %r1186;
	bra.uni 	$L__BB0_2047;
$L__BB0_568:
	add.s64 	%rd1584, %rd1, %rd1525;
	mov.b32 	%r1185, 1105199104;
	st.global.u32 	[%rd1584], %r1185;
	bra.uni 	$L__BB0_2047;
$L__BB0_569:
	add.s32 	%r1179, %r10, 25;
	cvt.rn.f32.s32 	%f134, %r1179;
	setp.leu.f32 	%p770, %f129, %f134;
	@%p770 bra 	$L__BB0_573;
	setp.neu.f32 	%p772, %f129, %f132;
	@%p772 bra 	$L__BB0_572;
	add.s64 	%rd1582, %rd1, %rd1525;
	mov.b32 	%r1183, 1104674816;
	st.global.u32 	[%rd1582], %r1183;
	bra.uni 	$L__BB0_2047;
$L__BB0_572:
	add.s64 	%rd1580, %rd1, %rd1525;
	mov.b32 	%r1182, 1104150528;
	st.global.u32 	[%rd1580], %r1182;
	bra.uni 	$L__BB0_2047;
$L__BB0_573:
	setp.neu.f32 	%p771, %f129, %f134;
	@%p771 bra 	$L__BB0_575;
	add.s64 	%rd1578, %rd1, %rd1525;
	mov.b32 	%r1181, 1103626240;
	st.global.u32 	[%rd1578], %r1181;
	bra.uni 	$L__BB0_2047;
$L__BB0_575:
	add.s64 	%rd1576, %rd1, %rd1525;
	mov.b32 	%r1180, 1103101952;
	st.global.u32 	[%rd1576], %r1180;
	bra.uni 	$L__BB0_2047;
$L__BB0_576:
	add.s32 	%r1167, %r10, 19;
	cvt.rn.f32.s32 	%f135, %r1167;
	setp.leu.f32 	%p762, %f129, %f135;
	@%p762 bra 	$L__BB0_584;
	add.s32 	%r1173, %r10, 21;
	cvt.rn.f32.s32 	%f136, %r1173;
	setp.leu.f32 	%p766, %f129, %f136;
	@%p766 bra 	$L__BB0_581;
	setp.neu.f32 	%p768, %f129, %f131;
	@%p768 bra 	$L__BB0_580;
	add.s64 	%rd1574, %rd1, %rd1525;
	mov.b32 	%r1177, 1102577664;
	st.global.u32 	[%rd1574], %r1177;
	bra.uni 	$L__BB0_2047;
$L__BB0_580:
	add.s64 	%rd1572, %rd1, %rd1525;
	mov.b32 	%r1176, 1102053376;
	st.global.u32 	[%rd1572], %r1176;
	bra.uni 	$L__BB0_2047;
$L__BB0_581:
	setp.neu.f32 	%p767, %f129, %f136;
	@%p767 bra 	$L__BB0_583;
	add.s64 	%rd1570, %rd1, %rd1525;
	mov.b32 	%r1175, 1101529088;
	st.global.u32 	[%rd1570], %r1175;
	bra.uni 	$L__BB0_2047;
$L__BB0_583:
	add.s64 	%rd1568, %rd1, %rd1525;
	mov.b32 	%r1174, 1101004800;
	st.global.u32 	[%rd1568], %r1174;
	bra.uni 	$L__BB0_2047;
$L__BB0_584:
	add.s32 	%r1168, %r10, 17;
	cvt.rn.f32.s32 	%f137, %r1168;
	setp.leu.f32 	%p763, %f129, %f137;
	@%p763 bra 	$L__BB0_588;
	setp.neu.f32 	%p765, %f129, %f135;
	@%p765 bra 	$L__BB0_587;
	add.s64 	%rd1566, %rd1, %rd1525;
	mov.b32 	%r1172, 1100480512;
	st.global.u32 	[%rd1566], %r1172;
	bra.uni 	$L__BB0_2047;
$L__BB0_587:
	add.s64 	%rd1564, %rd1, %rd1525;
	mov.b32 	%r1171, 1099956224;
	st.global.u32 	[%rd1564], %r1171;
	bra.uni 	$L__BB0_2047;
$L__BB0_588:
	setp.neu.f32 	%p764, %f129, %f137;
	@%p764 bra 	$L__BB0_590;
	add.s64 	%rd1562, %rd1, %rd1525;
	mov.b32 	%r1170, 1099431936;
	st.global.u32 	[%rd1562], %r1170;
	bra.uni 	$L__BB0_2047;
$L__BB0_590:
	add.s64 	%rd1560, %rd1, %rd1525;
	mov.b32 	%r1169, 1098907648;
	st.global.u32 	[%rd1560], %r1169;
	bra.uni 	$L__BB0_2047;
$L__BB0_591:
	add.s32 	%r1143, %r10, 7;
	cvt.rn.f32.s32 	%f138, %r1143;
	setp.leu.f32 	%p746, %f129, %f138;
	@%p746 bra 	$L__BB0_607;
	add.s32 	%r1155, %r10, 11;
	cvt.rn.f32.s32 	%f139, %r1155;
	setp.leu.f32 	%p754, %f129, %f139;
	@%p754 bra 	$L__BB0_600;
	add.s32 	%r1161, %r10, 13;
	cvt.rn.f32.s32 	%f140, %r1161;
	setp.leu.f32 	%p758, %f129, %f140;
	@%p758 bra 	$L__BB0_597;
	setp.neu.f32 	%p760, %f129, %f130;
	@%p760 bra 	$L__BB0_596;
	add.s64 	%rd1558, %rd1, %rd1525;
	mov.b32 	%r1165, 1097859072;
	st.global.u32 	[%rd1558], %r1165;
	bra.uni 	$L__BB0_2047;
$L__BB0_596:
	add.s64 	%rd1556, %rd1, %rd1525;
	mov.b32 	%r1164, 1096810496;
	st.global.u32 	[%rd1556], %r1164;
	bra.uni 	$L__BB0_2047;
$L__BB0_597:
	setp.neu.f32 	%p759, %f129, %f140;
	@%p759 bra 	$L__BB0_599;
	add.s64 	%rd1554, %rd1, %rd1525;
	mov.b32 	%r1163, 1095761920;
	st.global.u32 	[%rd1554], %r1163;
	bra.uni 	$L__BB0_2047;
$L__BB0_599:
	add.s64 	%rd1552, %rd1, %rd1525;
	mov.b32 	%r1162, 1094713344;
	st.global.u32 	[%rd1552], %r1162;
	bra.uni 	$L__BB0_2047;
$L__BB0_600:
	add.s32 	%r1156, %r10, 9;
	cvt.rn.f32.s32 	%f141, %r1156;
	setp.leu.f32 	%p755, %f129, %f141;
	@%p755 bra 	$L__BB0_604;
	setp.neu.f32 	%p757, %f129, %f139;
	@%p757 bra 	$L__BB0_603;
	add.s64 	%rd1550, %rd1, %rd1525;
	mov.b32 	%r1160, 1093664768;
	st.global.u32 	[%rd1550], %r1160;
	bra.uni 	$L__BB0_2047;
$L__BB0_603:
	add.s64 	%rd1548, %rd1, %rd1525;
	mov.b32 	%r1159, 1092616192;
	st.global.u32 	[%rd1548], %r1159;
	bra.uni 	$L__BB0_2047;
$L__BB0_604:
	setp.neu.f32 	%p756, %f129, %f141;
	@%p756 bra 	$L__BB0_606;
	add.s64 	%rd1546, %rd1, %rd1525;
	mov.b32 	%r1158, 1091567616;
	st.global.u32 	[%rd1546], %r1158;
	bra.uni 	$L__BB0_2047;
$L__BB0_606:
	add.s64 	%rd1544, %rd1, %rd1525;
	mov.b32 	%r1157, 1090519040;
	st.global.u32 	[%rd1544], %r1157;
	bra.uni 	$L__BB0_2047;
$L__BB0_607:
	add.s32 	%r1144, %r10, 3;
	cvt.rn.f32.s32 	%f142, %r1144;
	setp.leu.f32 	%p747, %f129, %f142;
	@%p747 bra 	$L__BB0_615;
	add.s32 	%r1150, %r10, 5;
	cvt.rn.f32.s32 	%f143, %r1150;
	setp.leu.f32 	%p751, %f129, %f143;
	@%p751 bra 	$L__BB0_612;
	setp.neu.f32 	%p753, %f129, %f138;
	@%p753 bra 	$L__BB0_611;
	add.s64 	%rd1542, %rd1, %rd1525;
	mov.b32 	%r1154, 1088421888;
	st.global.u32 	[%rd1542], %r1154;
	bra.uni 	$L__BB0_2047;
$L__BB0_611:
	add.s64 	%rd1540, %rd1, %rd1525;
	mov.b32 	%r1153, 1086324736;
	st.global.u32 	[%rd1540], %r1153;
	bra.uni 	$L__BB0_2047;
$L__BB0_612:
	setp.neu.f32 	%p752, %f129, %f143;
	@%p752 bra 	$L__BB0_614;
	add.s64 	%rd1538, %rd1, %rd1525;
	mov.b32 	%r1152, 1084227584;
	st.global.u32 	[%rd1538], %r1152;
	bra.uni 	$L__BB0_2047;
$L__BB0_614:
	add.s64 	%rd1536, %rd1, %rd1525;
	mov.b32 	%r1151, 1082130432;
	st.global.u32 	[%rd1536], %r1151;
	bra.uni 	$L__BB0_2047;
$L__BB0_615:
	add.s32 	%r1145, %r10, 1;
	cvt.rn.f32.s32 	%f144, %r1145;
	setp.leu.f32 	%p748, %f129, %f144;
	@%p748 bra 	$L__BB0_619;
	setp.neu.f32 	%p750, %f129, %f142;
	@%p750 bra 	$L__BB0_618;
	add.s64 	%rd1534, %rd1, %rd1525;
	mov.b32 	%r1149, 1077936128;
	st.global.u32 	[%rd1534], %r1149;
	bra.uni 	$L__BB0_2047;
$L__BB0_618:
	add.s64 	%rd1532, %rd1, %rd1525;
	mov.b32 	%r1148, 1073741824;
	st.global.u32 	[%rd1532], %r1148;
	bra.uni 	$L__BB0_2047;
$L__BB0_619:
	setp.neu.f32 	%p749, %f129, %f144;
	@%p749 bra 	$L__BB0_621;
	add.s64 	%rd1530, %rd1, %rd1525;
	mov.b32 	%r1147, 1065353216;
	st.global.u32 	[%rd1530], %r1147;
	bra.uni 	$L__BB0_2047;
$L__BB0_621:
	add.s64 	%rd1528, %rd1, %rd1525;
	mov.b32 	%r1146, 0;
	st.global.u32 	[%rd1528], %r1146;
	bra.uni 	$L__BB0_2047;
$L__BB0_622:
	mul.wide.s32 	%rd1459, %r1, 4;
	add.s64 	%rd1460, %rd3, %rd1459;
	ld.global.f32 	%f145, [%rd1460];
	ld.global.u32 	%r11, [%rd2+36];
	add.s32 	%r1094, %r11, 15;
	cvt.rn.f32.s32 	%f146, %r1094;
	setp.leu.f32 	%p714, %f145, %f146;
	@%p714 bra 	$L__BB0_654;
	add.s32 	%r1118, %r11, 23;
	cvt.rn.f32.s32 	%f147, %r1118;
	setp.leu.f32 	%p730, %f145, %f147;
	@%p730 bra 	$L__BB0_639;
	add.s32 	%r1130, %r11, 27;
	cvt.rn.f32.s32 	%f148, %r1130;
	setp.leu.f32 	%p738, %f145, %f148;
	@%p738 bra 	$L__BB0_632;
	add.s32 	%r1136, %r11, 29;
	cvt.rn.f32.s32 	%f149, %r1136;
	setp.leu.f32 	%p742, %f145, %f149;
	@%p742 bra 	$L__BB0_629;
	add.s32 	%r1139, %r11, 31;
	cvt.rn.f32.s32 	%f535, %r1139;
	setp.neu.f32 	%p744, %f145, %f535;
	@%p744 bra 	$L__BB0_628;
	add.s64 	%rd1524, %rd1, %rd1459;
	mov.b32 	%r1141, 1106771968;
	st.global.u32 	[%rd1524], %r1141;
	bra.uni 	$L__BB0_2047;
$L__BB0_628:
	add.s64 	%rd1522, %rd1, %rd1459;
	mov.b32 	%r1140, 1106247680;
	st.global.u32 	[%rd1522], %r1140;
	bra.uni 	$L__BB0_2047;
$L__BB0_629:
	setp.neu.f32 	%p743, %f145, %f149;
	@%p743 bra 	$L__BB0_631;
	add.s64 	%rd1520, %rd1, %rd1459;
	mov.b32 	%r1138, 1105723392;
	st.global.u32 	[%rd1520], %r1138;
	bra.uni 	$L__BB0_2047;
$L__BB0_631:
	add.s64 	%rd1518, %rd1, %rd1459;
	mov.b32 	%r1137, 1105199104;
	st.global.u32 	[%rd1518], %r1137;
	bra.uni 	$L__BB0_2047;
$L__BB0_632:
	add.s32 	%r1131, %r11, 25;
	cvt.rn.f32.s32 	%f150, %r1131;
	setp.leu.f32 	%p739, %f145, %f150;
	@%p739 bra 	$L__BB0_636;
	setp.neu.f32 	%p741, %f145, %f148;
	@%p741 bra 	$L__BB0_635;
	add.s64 	%rd1516, %rd1, %rd1459;
	mov.b32 	%r1135, 1104674816;
	st.global.u32 	[%rd1516], %r1135;
	bra.uni 	$L__BB0_2047;
$L__BB0_635:
	add.s64 	%rd1514, %rd1, %rd1459;
	mov.b32 	%r1134, 1104150528;
	st.global.u32 	[%rd1514], %r1134;
	bra.uni 	$L__BB0_2047;
$L__BB0_636:
	setp.neu.f32 	%p740, %f145, %f150;
	@%p740 bra 	$L__BB0_638;
	add.s64 	%rd1512, %rd1, %rd1459;
	mov.b32 	%r1133, 1103626240;
	st.global.u32 	[%rd1512], %r1133;
	bra.uni 	$L__BB0_2047;
$L__BB0_638:
	add.s64 	%rd1510, %rd1, %rd1459;
	mov.b32 	%r1132, 1103101952;
	st.global.u32 	[%rd1510], %r1132;
	bra.uni 	$L__BB0_2047;
$L__BB0_639:
	add.s32 	%r1119, %r11, 19;
	cvt.rn.f32.s32 	%f151, %r1119;
	setp.leu.f32 	%p731, %f145, %f151;
	@%p731 bra 	$L__BB0_647;
	add.s32 	%r1125, %r11, 21;
	cvt.rn.f32.s32 	%f152, %r1125;
	setp.leu.f32 	%p735, %f145, %f152;
	@%p735 bra 	$L__BB0_644;
	setp.neu.f32 	%p737, %f145, %f147;
	@%p737 bra 	$L__BB0_643;
	add.s64 	%rd1508, %rd1, %rd1459;
	mov.b32 	%r1129, 1102577664;
	st.global.u32 	[%rd1508], %r1129;
	bra.uni 	$L__BB0_2047;
$L__BB0_643:
	add.s64 	%rd1506, %rd1, %rd1459;
	mov.b32 	%r1128, 1102053376;
	st.global.u32 	[%rd1506], %r1128;
	bra.uni 	$L__BB0_2047;
$L__BB0_644:
	setp.neu.f32 	%p736, %f145, %f152;
	@%p736 bra 	$L__BB0_646;
	add.s64 	%rd1504, %rd1, %rd1459;
	mov.b32 	%r1127, 1101529088;
	st.global.u32 	[%rd1504], %r1127;
	bra.uni 	$L__BB0_2047;
$L__BB0_646:
	add.s64 	%rd1502, %rd1, %rd1459;
	mov.b32 	%r1126, 1101004800;
	st.global.u32 	[%rd1502], %r1126;
	bra.uni 	$L__BB0_2047;
$L__BB0_647:
	add.s32 	%r1120, %r11, 17;
	cvt.rn.f32.s32 	%f153, %r1120;
	setp.leu.f32 	%p732, %f145, %f153;
	@%p732 bra 	$L__BB0_651;
	setp.neu.f32 	%p734, %f145, %f151;
	@%p734 bra 	$L__BB0_650;
	add.s64 	%rd1500, %rd1, %rd1459;
	mov.b32 	%r1124, 1100480512;
	st.global.u32 	[%rd1500], %r1124;
	bra.uni 	$L__BB0_2047;
$L__BB0_650:
	add.s64 	%rd1498, %rd1, %rd1459;
	mov.b32 	%r1123, 1099956224;
	st.global.u32 	[%rd1498], %r1123;
	bra.uni 	$L__BB0_2047;
$L__BB0_651:
	setp.neu.f32 	%p733, %f145, %f153;
	@%p733 bra 	$L__BB0_653;
	add.s64 	%rd1496, %rd1, %rd1459;
	mov.b32 	%r1122, 1099431936;
	st.global.u32 	[%rd1496], %r1122;
	bra.uni 	$L__BB0_2047;
$L__BB0_653:
	add.s64 	%rd1494, %rd1, %rd1459;
	mov.b32 	%r1121, 1098907648;
	st.global.u32 	[%rd1494], %r1121;
	bra.uni 	$L__BB0_2047;
$L__BB0_654:
	add.s32 	%r1095, %r11, 7;
	cvt.rn.f32.s32 	%f154, %r1095;
	setp.leu.f32 	%p715, %f145, %f154;
	@%p715 bra 	$L__BB0_670;
	add.s32 	%r1107, %r11, 11;
	cvt.rn.f32.s32 	%f155, %r1107;
	setp.leu.f32 	%p723, %f145, %f155;
	@%p723 bra 	$L__BB0_663;
	add.s32 	%r1113, %r11, 13;
	cvt.rn.f32.s32 	%f156, %r1113;
	setp.leu.f32 	%p727, %f145, %f156;
	@%p727 bra 	$L__BB0_660;
	setp.neu.f32 	%p729, %f145, %f146;
	@%p729 bra 	$L__BB0_659;
	add.s64 	%rd1492, %rd1, %rd1459;
	mov.b32 	%r1117, 1097859072;
	st.global.u32 	[%rd1492], %r1117;
	bra.uni 	$L__BB0_2047;
$L__BB0_659:
	add.s64 	%rd1490, %rd1, %rd1459;
	mov.b32 	%r1116, 1096810496;
	st.global.u32 	[%rd1490], %r1116;
	bra.uni 	$L__BB0_2047;
$L__BB0_660:
	setp.neu.f32 	%p728, %f145, %f156;
	@%p728 bra 	$L__BB0_662;
	add.s64 	%rd1488, %rd1, %rd1459;
	mov.b32 	%r1115, 1095761920;
	st.global.u32 	[%rd1488], %r1115;
	bra.uni 	$L__BB0_2047;
$L__BB0_662:
	add.s64 	%rd1486, %rd1, %rd1459;
	mov.b32 	%r1114, 1094713344;
	st.global.u32 	[%rd1486], %r1114;
	bra.uni 	$L__BB0_2047;
$L__BB0_663:
	add.s32 	%r1108, %r11, 9;
	cvt.rn.f32.s32 	%f157, %r1108;
	setp.leu.f32 	%p724, %f145, %f157;
	@%p724 bra 	$L__BB0_667;
	setp.neu.f32 	%p726, %f145, %f155;
	@%p726 bra 	$L__BB0_666;
	add.s64 	%rd1484, %rd1, %rd1459;
	mov.b32 	%r1112, 1093664768;
	st.global.u32 	[%rd1484], %r1112;
	bra.uni 	$L__BB0_2047;
$L__BB0_666:
	add.s64 	%rd1482, %rd1, %rd1459;
	mov.b32 	%r1111, 1092616192;
	st.global.u32 	[%rd1482], %r1111;
	bra.uni 	$L__BB0_2047;
$L__BB0_667:
	setp.neu.f32 	%p725, %f145, %f157;
	@%p725 bra 	$L__BB0_669;
	add.s64 	%rd1480, %rd1, %rd1459;
	mov.b32 	%r1110, 1091567616;
	st.global.u32 	[%rd1480], %r1110;
	bra.uni 	$L__BB0_2047;
$L__BB0_669:
	add.s64 	%rd1478, %rd1, %rd1459;
	mov.b32 	%r1109, 1090519040;
	st.global.u32 	[%rd1478], %r1109;
	bra.uni 	$L__BB0_2047;
$L__BB0_670:
	add.s32 	%r1096, %r11, 3;
	cvt.rn.f32.s32 	%f158, %r1096;
	setp.leu.f32 	%p716, %f145, %f158;
	@%p716 bra 	$L__BB0_678;
	add.s32 	%r1102, %r11, 5;
	cvt.rn.f32.s32 	%f159, %r1102;
	setp.leu.f32 	%p720, %f145, %f159;
	@%p720 bra 	$L__BB0_675;
	setp.neu.f32 	%p722, %f145, %f154;
	@%p722 bra 	$L__BB0_674;
	add.s64 	%rd1476, %rd1, %rd1459;
	mov.b32 	%r1106, 1088421888;
	st.global.u32 	[%rd1476], %r1106;
	bra.uni 	$L__BB0_2047;
$L__BB0_674:
	add.s64 	%rd1474, %rd1, %rd1459;
	mov.b32 	%r1105, 1086324736;
	st.global.u32 	[%rd1474], %r1105;
	bra.uni 	$L__BB0_2047;
$L__BB0_675:
	setp.neu.f32 	%p721, %f145, %f159;
	@%p721 bra 	$L__BB0_677;
	add.s64 	%rd1472, %rd1, %rd1459;
	mov.b32 	%r1104, 1084227584;
	st.global.u32 	[%rd1472], %r1104;
	bra.uni 	$L__BB0_2047;
$L__BB0_677:
	add.s64 	%rd1470, %rd1, %rd1459;
	mov.b32 	%r1103, 1082130432;
	st.global.u32 	[%rd1470], %r1103;
	bra.uni 	$L__BB0_2047;
$L__BB0_678:
	add.s32 	%r1097, %r11, 1;
	cvt.rn.f32.s32 	%f160, %r1097;
	setp.leu.f32 	%p717, %f145, %f160;
	@%p717 bra 	$L__BB0_682;
	setp.neu.f32 	%p719, %f145, %f158;
	@%p719 bra 	$L__BB0_681;
	add.s64 	%rd1468, %rd1, %rd1459;
	mov.b32 	%r1101, 1077936128;
	st.global.u32 	[%rd1468], %r1101;
	bra.uni 	$L__BB0_2047;
$L__BB0_681:
	add.s64 	%rd1466, %rd1, %rd1459;
	mov.b32 	%r1100, 1073741824;
	st.global.u32 	[%rd1466], %r1100;
	bra.uni 	$L__BB0_2047;
$L__BB0_682:
	setp.neu.f32 	%p718, %f145, %f160;
	@%p718 bra 	$L__BB0_684;
	add.s64 	%rd1464, %rd1, %rd1459;
	mov.b32 	%r1099, 1065353216;
	st.global.u32 	[%rd1464], %r1099;
	bra.uni 	$L__BB0_2047;
$L__BB0_684:
	add.s64 	%rd1462, %rd1, %rd1459;
	mov.b32 	%r1098, 0;
	st.global.u32 	[%rd1462], %r1098;
	bra.uni 	$L__BB0_2047;
$L__BB0_685:
	mul.wide.s32 	%rd1393, %r1, 4;
	add.s64 	%rd1394, %rd3, %rd1393;
	ld.global.f32 	%f161, [%rd1394];
	ld.global.u32 	%r12, [%rd2+40];
	add.s32 	%r1046, %r12, 15;
	cvt.rn.f32.s32 	%f162, %r1046;
	setp.leu.f32 	%p683, %f161, %f162;
	@%p683 bra 	$L__BB0_717;
	add.s32 	%r1070, %r12, 23;
	cvt.rn.f32.s32 	%f163, %r1070;
	setp.leu.f32 	%p699, %f161, %f163;
	@%p699 bra 	$L__BB0_702;
	add.s32 	%r1082, %r12, 27;
	cvt.rn.f32.s32 	%f164, %r1082;
	setp.leu.f32 	%p707, %f161, %f164;
	@%p707 bra 	$L__BB0_695;
	add.s32 	%r1088, %r12, 29;
	cvt.rn.f32.s32 	%f165, %r1088;
	setp.leu.f32 	%p711, %f161, %f165;
	@%p711 bra 	$L__BB0_692;
	add.s32 	%r1091, %r12, 31;
	cvt.rn.f32.s32 	%f534, %r1091;
	setp.neu.f32 	%p713, %f161, %f534;
	@%p713 bra 	$L__BB0_691;
	add.s64 	%rd1458, %rd1, %rd1393;
	mov.b32 	%r1093, 1106771968;
	st.global.u32 	[%rd1458], %r1093;
	bra.uni 	$L__BB0_2047;
$L__BB0_691:
	add.s64 	%rd1456, %rd1, %rd1393;
	mov.b32 	%r1092, 1106247680;
	st.global.u32 	[%rd1456], %r1092;
	bra.uni 	$L__BB0_2047;
$L__BB0_692:
	setp.neu.f32 	%p712, %f161, %f165;
	@%p712 bra 	$L__BB0_694;
	add.s64 	%rd1454, %rd1, %rd1393;
	mov.b32 	%r1090, 1105723392;
	st.global.u32 	[%rd1454], %r1090;
	bra.uni 	$L__BB0_2047;
$L__BB0_694:
	add.s64 	%rd1452, %rd1, %rd1393;
	mov.b32 	%r1089, 1105199104;
	st.global.u32 	[%rd1452], %r1089;
	bra.uni 	$L__BB0_2047;
$L__BB0_695:
	add.s32 	%r1083, %r12, 25;
	cvt.rn.f32.s32 	%f166, %r1083;
	setp.leu.f32 	%p708, %f161, %f166;
	@%p708 bra 	$L__BB0_699;
	setp.neu.f32 	%p710, %f161, %f164;
	@%p710 bra 	$L__BB0_698;
	add.s64 	%rd1450, %rd1, %rd1393;
	mov.b32 	%r1087, 1104674816;
	st.global.u32 	[%rd1450], %r1087;
	bra.uni 	$L__BB0_2047;
$L__BB0_698:
	add.s64 	%rd1448, %rd1, %rd1393;
	mov.b32 	%r1086, 1104150528;
	st.global.u32 	[%rd1448], %r1086;
	bra.uni 	$L__BB0_2047;
$L__BB0_699:
	setp.neu.f32 	%p709, %f161, %f166;
	@%p709 bra 	$L__BB0_701;
	add.s64 	%rd1446, %rd1, %rd1393;
	mov.b32 	%r1085, 1103626240;
	st.global.u32 	[%rd1446], %r1085;
	bra.uni 	$L__BB0_2047;
$L__BB0_701:
	add.s64 	%rd1444, %rd1, %rd1393;
	mov.b32 	%r1084, 1103101952;
	st.global.u32 	[%rd1444], %r1084;
	bra.uni 	$L__BB0_2047;
$L__BB0_702:
	add.s32 	%r1071, %r12, 19;
	cvt.rn.f32.s32 	%f167, %r1071;
	setp.leu.f32 	%p700, %f161, %f167;
	@%p700 bra 	$L__BB0_710;
	add.s32 	%r1077, %r12, 21;
	cvt.rn.f32.s32 	%f168, %r1077;
	setp.leu.f32 	%p704, %f161, %f168;
	@%p704 bra 	$L__BB0_707;
	setp.neu.f32 	%p706, %f161, %f163;
	@%p706 bra 	$L__BB0_706;
	add.s64 	%rd1442, %rd1, %rd1393;
	mov.b32 	%r1081, 1102577664;
	st.global.u32 	[%rd1442], %r1081;
	bra.uni 	$L__BB0_2047;
$L__BB0_706:
	add.s64 	%rd1440, %rd1, %rd1393;
	mov.b32 	%r1080, 1102053376;
	st.global.u32 	[%rd1440], %r1080;
	bra.uni 	$L__BB0_2047;
$L__BB0_707:
	setp.neu.f32 	%p705, %f161, %f168;
	@%p705 bra 	$L__BB0_709;
	add.s64 	%rd1438, %rd1, %rd1393;
	mov.b32 	%r1079, 1101529088;
	st.global.u32 	[%rd1438], %r1079;
	bra.uni 	$L__BB0_2047;
$L__BB0_709:
	add.s64 	%rd1436, %rd1, %rd1393;
	mov.b32 	%r1078, 1101004800;
	st.global.u32 	[%rd1436], %r1078;
	bra.uni 	$L__BB0_2047;
$L__BB0_710:
	add.s32 	%r1072, %r12, 17;
	cvt.rn.f32.s32 	%f169, %r1072;
	setp.leu.f32 	%p701, %f161, %f169;
	@%p701 bra 	$L__BB0_714;
	setp.neu.f32 	%p703, %f161, %f167;
	@%p703 bra 	$L__BB0_713;
	add.s64 	%rd1434, %rd1, %rd1393;
	mov.b32 	%r1076, 1100480512;
	st.global.u32 	[%rd1434], %r1076;
	bra.uni 	$L__BB0_2047;
$L__BB0_713:
	add.s64 	%rd1432, %rd1, %rd1393;
	mov.b32 	%r1075, 1099956224;
	st.global.u32 	[%rd1432], %r1075;
	bra.uni 	$L__BB0_2047;
$L__BB0_714:
	setp.neu.f32 	%p702, %f161, %f169;
	@%p702 bra 	$L__BB0_716;
	add.s64 	%rd1430, %rd1, %rd1393;
	mov.b32 	%r1074, 1099431936;
	st.global.u32 	[%rd1430], %r1074;
	bra.uni 	$L__BB0_2047;
$L__BB0_716:
	add.s64 	%rd1428, %rd1, %rd1393;
	mov.b32 	%r1073, 1098907648;
	st.global.u32 	[%rd1428], %r1073;
	bra.uni 	$L__BB0_2047;
$L__BB0_717:
	add.s32 	%r1047, %r12, 7;
	cvt.rn.f32.s32 	%f170, %r1047;
	setp.leu.f32 	%p684, %f161, %f170;
	@%p684 bra 	$L__BB0_733;
	add.s32 	%r1059, %r12, 11;
	cvt.rn.f32.s32 	%f171, %r1059;
	setp.leu.f32 	%p692, %f161, %f171;
	@%p692 bra 	$L__BB0_726;
	add.s32 	%r1065, %r12, 13;
	cvt.rn.f32.s32 	%f172, %r1065;
	setp.leu.f32 	%p696, %f161, %f172;
	@%p696 bra 	$L__BB0_723;
	setp.neu.f32 	%p698, %f161, %f162;
	@%p698 bra 	$L__BB0_722;
	add.s64 	%rd1426, %rd1, %rd1393;
	mov.b32 	%r1069, 1097859072;
	st.global.u32 	[%rd1426], %r1069;
	bra.uni 	$L__BB0_2047;
$L__BB0_722:
	add.s64 	%rd1424, %rd1, %rd1393;
	mov.b32 	%r1068, 1096810496;
	st.global.u32 	[%rd1424], %r1068;
	bra.uni 	$L__BB0_2047;
$L__BB0_723:
	setp.neu.f32 	%p697, %f161, %f172;
	@%p697 bra 	$L__BB0_725;
	add.s64 	%rd1422, %rd1, %rd1393;
	mov.b32 	%r1067, 1095761920;
	st.global.u32 	[%rd1422], %r1067;
	bra.uni 	$L__BB0_2047;
$L__BB0_725:
	add.s64 	%rd1420, %rd1, %rd1393;
	mov.b32 	%r1066, 1094713344;
	st.global.u32 	[%rd1420], %r1066;
	bra.uni 	$L__BB0_2047;
$L__BB0_726:
	add.s32 	%r1060, %r12, 9;
	cvt.rn.f32.s32 	%f173, %r1060;
	setp.leu.f32 	%p693, %f161, %f173;
	@%p693 bra 	$L__BB0_730;
	setp.neu.f32 	%p695, %f161, %f171;
	@%p695 bra 	$L__BB0_729;
	add.s64 	%rd1418, %rd1, %rd1393;
	mov.b32 	%r1064, 1093664768;
	st.global.u32 	[%rd1418], %r1064;
	bra.uni 	$L__BB0_2047;
$L__BB0_729:
	add.s64 	%rd1416, %rd1, %rd1393;
	mov.b32 	%r1063, 1092616192;
	st.global.u32 	[%rd1416], %r1063;
	bra.uni 	$L__BB0_2047;
$L__BB0_730:
	setp.neu.f32 	%p694, %f161, %f173;
	@%p694 bra 	$L__BB0_732;
	add.s64 	%rd1414, %rd1, %rd1393;
	mov.b32 	%r1062, 1091567616;
	st.global.u32 	[%rd1414], %r1062;
	bra.uni 	$L__BB0_2047;
$L__BB0_732:
	add.s64 	%rd1412, %rd1, %rd1393;
	mov.b32 	%r1061, 1090519040;
	st.global.u32 	[%rd1412], %r1061;
	bra.uni 	$L__BB0_2047;
$L__BB0_733:
	add.s32 	%r1048, %r12, 3;
	cvt.rn.f32.s32 	%f174, %r1048;
	setp.leu.f32 	%p685, %f161, %f174;
	@%p685 bra 	$L__BB0_741;
	add.s32 	%r1054, %r12, 5;
	cvt.rn.f32.s32 	%f175, %r1054;
	setp.leu.f32 	%p689, %f161, %f175;
	@%p689 bra 	$L__BB0_738;
	setp.neu.f32 	%p691, %f161, %f170;
	@%p691 bra 	$L__BB0_737;
	add.s64 	%rd1410, %rd1, %rd1393;
	mov.b32 	%r1058, 1088421888;
	st.global.u32 	[%rd1410], %r1058;
	bra.uni 	$L__BB0_2047;
$L__BB0_737:
	add.s64 	%rd1408, %rd1, %rd1393;
	mov.b32 	%r1057, 1086324736;
	st.global.u32 	[%rd1408], %r1057;
	bra.uni 	$L__BB0_2047;
$L__BB0_738:
	setp.neu.f32 	%p690, %f161, %f175;
	@%p690 bra 	$L__BB0_740;
	add.s64 	%rd1406, %rd1, %rd1393;
	mov.b32 	%r1056, 1084227584;
	st.global.u32 	[%rd1406], %r1056;
	bra.uni 	$L__BB0_2047;
$L__BB0_740:
	add.s64 	%rd1404, %rd1, %rd1393;
	mov.b32 	%r1055, 1082130432;
	st.global.u32 	[%rd1404], %r1055;
	bra.uni 	$L__BB0_2047;
$L__BB0_741:
	add.s32 	%r1049, %r12, 1;
	cvt.rn.f32.s32 	%f176, %r1049;
	setp.leu.f32 	%p686, %f161, %f176;
	@%p686 bra 	$L__BB0_745;
	setp.neu.f32 	%p688, %f161, %f174;
	@%p688 bra 	$L__BB0_744;
	add.s64 	%rd1402, %rd1, %rd1393;
	mov.b32 	%r1053, 1077936128;
	st.global.u32 	[%rd1402], %r1053;
	bra.uni 	$L__BB0_2047;
$L__BB0_744:
	add.s64 	%rd1400, %rd1, %rd1393;
	mov.b32 	%r1052, 1073741824;
	st.global.u32 	[%rd1400], %r1052;
	bra.uni 	$L__BB0_2047;
$L__BB0_745:
	setp.neu.f32 	%p687, %f161, %f176;
	@%p687 bra 	$L__BB0_747;
	add.s64 	%rd1398, %rd1, %rd1393;
	mov.b32 	%r1051, 1065353216;
	st.global.u32 	[%rd1398], %r1051;
	bra.uni 	$L__BB0_2047;
$L__BB0_747:
	add.s64 	%rd1396, %rd1, %rd1393;
	mov.b32 	%r1050, 0;
	st.global.u32 	[%rd1396], %r1050;
	bra.uni 	$L__BB0_2047;
$L__BB0_748:
	setp.eq.s32 	%p23, %r34, 10;
	@%p23 bra 	$L__BB0_685;
	mul.wide.s32 	%rd1327, %r1, 4;
	add.s64 	%rd1328, %rd3, %rd1327;
	ld.global.f32 	%f177, [%rd1328];
	ld.global.u32 	%r13, [%rd2+44];
	add.s32 	%r998, %r13, 15;
	cvt.rn.f32.s32 	%f178, %r998;
	setp.leu.f32 	%p652, %f177, %f178;
	@%p652 bra 	$L__BB0_781;
	add.s32 	%r1022, %r13, 23;
	cvt.rn.f32.s32 	%f179, %r1022;
	setp.leu.f32 	%p668, %f177, %f179;
	@%p668 bra 	$L__BB0_766;
	add.s32 	%r1034, %r13, 27;
	cvt.rn.f32.s32 	%f180, %r1034;
	setp.leu.f32 	%p676, %f177, %f180;
	@%p676 bra 	$L__BB0_759;
	add.s32 	%r1040, %r13, 29;
	cvt.rn.f32.s32 	%f181, %r1040;
	setp.leu.f32 	%p680, %f177, %f181;
	@%p680 bra 	$L__BB0_756;
	add.s32 	%r1043, %r13, 31;
	cvt.rn.f32.s32 	%f533, %r1043;
	setp.neu.f32 	%p682, %f177, %f533;
	@%p682 bra 	$L__BB0_755;
	add.s64 	%rd1392, %rd1, %rd1327;
	mov.b32 	%r1045, 1106771968;
	st.global.u32 	[%rd1392], %r1045;
	bra.uni 	$L__BB0_2047;
$L__BB0_755:
	add.s64 	%rd1390, %rd1, %rd1327;
	mov.b32 	%r1044, 1106247680;
	st.global.u32 	[%rd1390], %r1044;
	bra.uni 	$L__BB0_2047;
$L__BB0_756:
	setp.neu.f32 	%p681, %f177, %f181;
	@%p681 bra 	$L__BB0_758;
	add.s64 	%rd1388, %rd1, %rd1327;
	mov.b32 	%r1042, 1105723392;
	st.global.u32 	[%rd1388], %r1042;
	bra.uni 	$L__BB0_2047;
$L__BB0_758:
	add.s64 	%rd1386, %rd1, %rd1327;
	mov.b32 	%r1041, 1105199104;
	st.global.u32 	[%rd1386], %r1041;
	bra.uni 	$L__BB0_2047;
$L__BB0_759:
	add.s32 	%r1035, %r13, 25;
	cvt.rn.f32.s32 	%f182, %r1035;
	setp.leu.f32 	%p677, %f177, %f182;
	@%p677 bra 	$L__BB0_763;
	setp.neu.f32 	%p679, %f177, %f180;
	@%p679 bra 	$L__BB0_762;
	add.s64 	%rd1384, %rd1, %rd1327;
	mov.b32 	%r1039, 1104674816;
	st.global.u32 	[%rd1384], %r1039;
	bra.uni 	$L__BB0_2047;
$L__BB0_762:
	add.s64 	%rd1382, %rd1, %rd1327;
	mov.b32 	%r1038, 1104150528;
	st.global.u32 	[%rd1382], %r1038;
	bra.uni 	$L__BB0_2047;
$L__BB0_763:
	setp.neu.f32 	%p678, %f177, %f182;
	@%p678 bra 	$L__BB0_765;
	add.s64 	%rd1380, %rd1, %rd1327;
	mov.b32 	%r1037, 1103626240;
	st.global.u32 	[%rd1380], %r1037;
	bra.uni 	$L__BB0_2047;
$L__BB0_765:
	add.s64 	%rd1378, %rd1, %rd1327;
	mov.b32 	%r1036, 1103101952;
	st.global.u32 	[%rd1378], %r1036;
	bra.uni 	$L__BB0_2047;
$L__BB0_766:
	add.s32 	%r1023, %r13, 19;
	cvt.rn.f32.s32 	%f183, %r1023;
	setp.leu.f32 	%p669, %f177, %f183;
	@%p669 bra 	$L__BB0_774;
	add.s32 	%r1029, %r13, 21;
	cvt.rn.f32.s32 	%f184, %r1029;
	setp.leu.f32 	%p673, %f177, %f184;
	@%p673 bra 	$L__BB0_771;
	setp.neu.f32 	%p675, %f177, %f179;
	@%p675 bra 	$L__BB0_770;
	add.s64 	%rd1376, %rd1, %rd1327;
	mov.b32 	%r1033, 1102577664;
	st.global.u32 	[%rd1376], %r1033;
	bra.uni 	$L__BB0_2047;
$L__BB0_770:
	add.s64 	%rd1374, %rd1, %rd1327;
	mov.b32 	%r1032, 1102053376;
	st.global.u32 	[%rd1374], %r1032;
	bra.uni 	$L__BB0_2047;
$L__BB0_771:
	setp.neu.f32 	%p674, %f177, %f184;
	@%p674 bra 	$L__BB0_773;
	add.s64 	%rd1372, %rd1, %rd1327;
	mov.b32 	%r1031, 1101529088;
	st.global.u32 	[%rd1372], %r1031;
	bra.uni 	$L__BB0_2047;
$L__BB0_773:
	add.s64 	%rd1370, %rd1, %rd1327;
	mov.b32 	%r1030, 1101004800;
	st.global.u32 	[%rd1370], %r1030;
	bra.uni 	$L__BB0_2047;
$L__BB0_774:
	add.s32 	%r1024, %r13, 17;
	cvt.rn.f32.s32 	%f185, %r1024;
	setp.leu.f32 	%p670, %f177, %f185;
	@%p670 bra 	$L__BB0_778;
	setp.neu.f32 	%p672, %f177, %f183;
	@%p672 bra 	$L__BB0_777;
	add.s64 	%rd1368, %rd1, %rd1327;
	mov.b32 	%r1028, 1100480512;
	st.global.u32 	[%rd1368], %r1028;
	bra.uni 	$L__BB0_2047;
$L__BB0_777:
	add.s64 	%rd1366, %rd1, %rd1327;
	mov.b32 	%r1027, 1099956224;
	st.global.u32 	[%rd1366], %r1027;
	bra.uni 	$L__BB0_2047;
$L__BB0_778:
	setp.neu.f32 	%p671, %f177, %f185;
	@%p671 bra 	$L__BB0_780;
	add.s64 	%rd1364, %rd1, %rd1327;
	mov.b32 	%r1026, 1099431936;
	st.global.u32 	[%rd1364], %r1026;
	bra.uni 	$L__BB0_2047;
$L__BB0_780:
	add.s64 	%rd1362, %rd1, %rd1327;
	mov.b32 	%r1025, 1098907648;
	st.global.u32 	[%rd1362], %r1025;
	bra.uni 	$L__BB0_2047;
$L__BB0_781:
	add.s32 	%r999, %r13, 7;
	cvt.rn.f32.s32 	%f186, %r999;
	setp.leu.f32 	%p653, %f177, %f186;
	@%p653 bra 	$L__BB0_797;
	add.s32 	%r1011, %r13, 11;
	cvt.rn.f32.s32 	%f187, %r1011;
	setp.leu.f32 	%p661, %f177, %f187;
	@%p661 bra 	$L__BB0_790;
	add.s32 	%r1017, %r13, 13;
	cvt.rn.f32.s32 	%f188, %r1017;
	setp.leu.f32 	%p665, %f177, %f188;
	@%p665 bra 	$L__BB0_787;
	setp.neu.f32 	%p667, %f177, %f178;
	@%p667 bra 	$L__BB0_786;
	add.s64 	%rd1360, %rd1, %rd1327;
	mov.b32 	%r1021, 1097859072;
	st.global.u32 	[%rd1360], %r1021;
	bra.uni 	$L__BB0_2047;
$L__BB0_786:
	add.s64 	%rd1358, %rd1, %rd1327;
	mov.b32 	%r1020, 1096810496;
	st.global.u32 	[%rd1358], %r1020;
	bra.uni 	$L__BB0_2047;
$L__BB0_787:
	setp.neu.f32 	%p666, %f177, %f188;
	@%p666 bra 	$L__BB0_789;
	add.s64 	%rd1356, %rd1, %rd1327;
	mov.b32 	%r1019, 1095761920;
	st.global.u32 	[%rd1356], %r1019;
	bra.uni 	$L__BB0_2047;
$L__BB0_789:
	add.s64 	%rd1354, %rd1, %rd1327;
	mov.b32 	%r1018, 1094713344;
	st.global.u32 	[%rd1354], %r1018;
	bra.uni 	$L__BB0_2047;
$L__BB0_790:
	add.s32 	%r1012, %r13, 9;
	cvt.rn.f32.s32 	%f189, %r1012;
	setp.leu.f32 	%p662, %f177, %f189;
	@%p662 bra 	$L__BB0_794;
	setp.neu.f32 	%p664, %f177, %f187;
	@%p664 bra 	$L__BB0_793;
	add.s64 	%rd1352, %rd1, %rd1327;
	mov.b32 	%r1016, 1093664768;
	st.global.u32 	[%rd1352], %r1016;
	bra.uni 	$L__BB0_2047;
$L__BB0_793:
	add.s64 	%rd1350, %rd1, %rd1327;
	mov.b32 	%r1015, 1092616192;
	st.global.u32 	[%rd1350], %r1015;
	bra.uni 	$L__BB0_2047;
$L__BB0_794:
	setp.neu.f32 	%p663, %f177, %f189;
	@%p663 bra 	$L__BB0_796;
	add.s64 	%rd1348, %rd1, %rd1327;
	mov.b32 	%r1014, 1091567616;
	st.global.u32 	[%rd1348], %r1014;
	bra.uni 	$L__BB0_2047;
$L__BB0_796:
	add.s64 	%rd1346, %rd1, %rd1327;
	mov.b32 	%r1013, 1090519040;
	st.global.u32 	[%rd1346], %r1013;
	bra.uni 	$L__BB0_2047;
$L__BB0_797:
	add.s32 	%r1000, %r13, 3;
	cvt.rn.f32.s32 	%f190, %r1000;
	setp.leu.f32 	%p654, %f177, %f190;
	@%p654 bra 	$L__BB0_805;
	add.s32 	%r1006, %r13, 5;
	cvt.rn.f32.s32 	%f191, %r1006;
	setp.leu.f32 	%p658, %f177, %f191;
	@%p658 bra 	$L__BB0_802;
	setp.neu.f32 	%p660, %f177, %f186;
	@%p660 bra 	$L__BB0_801;
	add.s64 	%rd1344, %rd1, %rd1327;
	mov.b32 	%r1010, 1088421888;
	st.global.u32 	[%rd1344], %r1010;
	bra.uni 	$L__BB0_2047;
$L__BB0_801:
	add.s64 	%rd1342, %rd1, %rd1327;
	mov.b32 	%r1009, 1086324736;
	st.global.u32 	[%rd1342], %r1009;
	bra.uni 	$L__BB0_2047;
$L__BB0_802:
	setp.neu.f32 	%p659, %f177, %f191;
	@%p659 bra 	$L__BB0_804;
	add.s64 	%rd1340, %rd1, %rd1327;
	mov.b32 	%r1008, 1084227584;
	st.global.u32 	[%rd1340], %r1008;
	bra.uni 	$L__BB0_2047;
$L__BB0_804:
	add.s64 	%rd1338, %rd1, %rd1327;
	mov.b32 	%r1007, 1082130432;
	st.global.u32 	[%rd1338], %r1007;
	bra.uni 	$L__BB0_2047;
$L__BB0_805:
	add.s32 	%r1001, %r13, 1;
	cvt.rn.f32.s32 	%f192, %r1001;
	setp.leu.f32 	%p655, %f177, %f192;
	@%p655 bra 	$L__BB0_809;
	setp.neu.f32 	%p657, %f177, %f190;
	@%p657 bra 	$L__BB0_808;
	add.s64 	%rd1336, %rd1, %rd1327;
	mov.b32 	%r1005, 1077936128;
	st.global.u32 	[%rd1336], %r1005;
	bra.uni 	$L__BB0_2047;
$L__BB0_808:
	add.s64 	%rd1334, %rd1, %rd1327;
	mov.b32 	%r1004, 1073741824;
	st.global.u32 	[%rd1334], %r1004;
	bra.uni 	$L__BB0_2047;
$L__BB0_809:
	setp.neu.f32 	%p656, %f177, %f192;
	@%p656 bra 	$L__BB0_811;
	add.s64 	%rd1332, %rd1, %rd1327;
	mov.b32 	%r1003, 1065353216;
	st.global.u32 	[%rd1332], %r1003;
	bra.uni 	$L__BB0_2047;
$L__BB0_811:
	add.s64 	%rd1330, %rd1, %rd1327;
	mov.b32 	%r1002, 0;
	st.global.u32 	[%rd1330], %r1002;
	bra.uni 	$L__BB0_2047;
$L__BB0_812:
	add.s64 	%rd1324, %rd1, %rd1261;
	mov.b32 	%r996, 1106247680;
	st.global.u32 	[%rd1324], %r996;
	bra.uni 	$L__BB0_2047;
$L__BB0_813:
	setp.neu.f32 	%p650, %f193, %f197;
	@%p650 bra 	$L__BB0_815;
	add.s64 	%rd1322, %rd1, %rd1261;
	mov.b32 	%r994, 1105723392;
	st.global.u32 	[%rd1322], %r994;
	bra.uni 	$L__BB0_2047;
$L__BB0_815:
	add.s64 	%rd1320, %rd1, %rd1261;
	mov.b32 	%r993, 1105199104;
	st.global.u32 	[%rd1320], %r993;
	bra.uni 	$L__BB0_2047;
$L__BB0_816:
	add.s32 	%r987, %r14, 25;
	cvt.rn.f32.s32 	%f198, %r987;
	setp.leu.f32 	%p646, %f193, %f198;
	@%p646 bra 	$L__BB0_820;
	setp.neu.f32 	%p648, %f193, %f196;
	@%p648 bra 	$L__BB0_819;
	add.s64 	%rd1318, %rd1, %rd1261;
	mov.b32 	%r991, 1104674816;
	st.global.u32 	[%rd1318], %r991;
	bra.uni 	$L__BB0_2047;
$L__BB0_819:
	add.s64 	%rd1316, %rd1, %rd1261;
	mov.b32 	%r990, 1104150528;
	st.global.u32 	[%rd1316], %r990;
	bra.uni 	$L__BB0_2047;
$L__BB0_820:
	setp.neu.f32 	%p647, %f193, %f198;
	@%p647 bra 	$L__BB0_822;
	add.s64 	%rd1314, %rd1, %rd1261;
	mov.b32 	%r989, 1103626240;
	st.global.u32 	[%rd1314], %r989;
	bra.uni 	$L__BB0_2047;
$L__BB0_822:
	add.s64 	%rd1312, %rd1, %rd1261;
	mov.b32 	%r988, 1103101952;
	st.global.u32 	[%rd1312], %r988;
	bra.uni 	$L__BB0_2047;
$L__BB0_823:
	add.s32 	%r975, %r14, 19;
	cvt.rn.f32.s32 	%f199, %r975;
	setp.leu.f32 	%p638, %f193, %f199;
	@%p638 bra 	$L__BB0_831;
	add.s32 	%r981, %r14, 21;
	cvt.rn.f32.s32 	%f200, %r981;
	setp.leu.f32 	%p642, %f193, %f200;
	@%p642 bra 	$L__BB0_828;
	setp.neu.f32 	%p644, %f193, %f195;
	@%p644 bra 	$L__BB0_827;
	add.s64 	%rd1310, %rd1, %rd1261;
	mov.b32 	%r985, 1102577664;
	st.global.u32 	[%rd1310], %r985;
	bra.uni 	$L__BB0_2047;
$L__BB0_827:
	add.s64 	%rd1308, %rd1, %rd1261;
	mov.b32 	%r984, 1102053376;
	st.global.u32 	[%rd1308], %r984;
	bra.uni 	$L__BB0_2047;
$L__BB0_828:
	setp.neu.f32 	%p643, %f193, %f200;
	@%p643 bra 	$L__BB0_830;
	add.s64 	%rd1306, %rd1, %rd1261;
	mov.b32 	%r983, 1101529088;
	st.global.u32 	[%rd1306], %r983;
	bra.uni 	$L__BB0_2047;
$L__BB0_830:
	add.s64 	%rd1304, %rd1, %rd1261;
	mov.b32 	%r982, 1101004800;
	st.global.u32 	[%rd1304], %r982;
	bra.uni 	$L__BB0_2047;
$L__BB0_831:
	add.s32 	%r976, %r14, 17;
	cvt.rn.f32.s32 	%f201, %r976;
	setp.leu.f32 	%p639, %f193, %f201;
	@%p639 bra 	$L__BB0_835;
	setp.neu.f32 	%p641, %f193, %f199;
	@%p641 bra 	$L__BB0_834;
	add.s64 	%rd1302, %rd1, %rd1261;
	mov.b32 	%r980, 1100480512;
	st.global.u32 	[%rd1302], %r980;
	bra.uni 	$L__BB0_2047;
$L__BB0_834:
	add.s64 	%rd1300, %rd1, %rd1261;
	mov.b32 	%r979, 1099956224;
	st.global.u32 	[%rd1300], %r979;
	bra.uni 	$L__BB0_2047;
$L__BB0_835:
	setp.neu.f32 	%p640, %f193, %f201;
	@%p640 bra 	$L__BB0_837;
	add.s64 	%rd1298, %rd1, %rd1261;
	mov.b32 	%r978, 1099431936;
	st.global.u32 	[%rd1298], %r978;
	bra.uni 	$L__BB0_2047;
$L__BB0_837:
	add.s64 	%rd1296, %rd1, %rd1261;
	mov.b32 	%r977, 1098907648;
	st.global.u32 	[%rd1296], %r977;
	bra.uni 	$L__BB0_2047;
$L__BB0_838:
	add.s32 	%r951, %r14, 7;
	cvt.rn.f32.s32 	%f202, %r951;
	setp.leu.f32 	%p622, %f193, %f202;
	@%p622 bra 	$L__BB0_854;
	add.s32 	%r963, %r14, 11;
	cvt.rn.f32.s32 	%f203, %r963;
	setp.leu.f32 	%p630, %f193, %f203;
	@%p630 bra 	$L__BB0_847;
	add.s32 	%r969, %r14, 13;
	cvt.rn.f32.s32 	%f204, %r969;
	setp.leu.f32 	%p634, %f193, %f204;
	@%p634 bra 	$L__BB0_844;
	setp.neu.f32 	%p636, %f193, %f194;
	@%p636 bra 	$L__BB0_843;
	add.s64 	%rd1294, %rd1, %rd1261;
	mov.b32 	%r973, 1097859072;
	st.global.u32 	[%rd1294], %r973;
	bra.uni 	$L__BB0_2047;
$L__BB0_843:
	add.s64 	%rd1292, %rd1, %rd1261;
	mov.b32 	%r972, 1096810496;
	st.global.u32 	[%rd1292], %r972;
	bra.uni 	$L__BB0_2047;
$L__BB0_844:
	setp.neu.f32 	%p635, %f193, %f204;
	@%p635 bra 	$L__BB0_846;
	add.s64 	%rd1290, %rd1, %rd1261;
	mov.b32 	%r971, 1095761920;
	st.global.u32 	[%rd1290], %r971;
	bra.uni 	$L__BB0_2047;
$L__BB0_846:
	add.s64 	%rd1288, %rd1, %rd1261;
	mov.b32 	%r970, 1094713344;
	st.global.u32 	[%rd1288], %r970;
	bra.uni 	$L__BB0_2047;
$L__BB0_847:
	add.s32 	%r964, %r14, 9;
	cvt.rn.f32.s32 	%f205, %r964;
	setp.leu.f32 	%p631, %f193, %f205;
	@%p631 bra 	$L__BB0_851;
	setp.neu.f32 	%p633, %f193, %f203;
	@%p633 bra 	$L__BB0_850;
	add.s64 	%rd1286, %rd1, %rd1261;
	mov.b32 	%r968, 1093664768;
	st.global.u32 	[%rd1286], %r968;
	bra.uni 	$L__BB0_2047;
$L__BB0_850:
	add.s64 	%rd1284, %rd1, %rd1261;
	mov.b32 	%r967, 1092616192;
	st.global.u32 	[%rd1284], %r967;
	bra.uni 	$L__BB0_2047;
$L__BB0_851:
	setp.neu.f32 	%p632, %f193, %f205;
	@%p632 bra 	$L__BB0_853;
	add.s64 	%rd1282, %rd1, %rd1261;
	mov.b32 	%r966, 1091567616;
	st.global.u32 	[%rd1282], %r966;
	bra.uni 	$L__BB0_2047;
$L__BB0_853:
	add.s64 	%rd1280, %rd1, %rd1261;
	mov.b32 	%r965, 1090519040;
	st.global.u32 	[%rd1280], %r965;
	bra.uni 	$L__BB0_2047;
$L__BB0_854:
	add.s32 	%r952, %r14, 3;
	cvt.rn.f32.s32 	%f206, %r952;
	setp.leu.f32 	%p623, %f193, %f206;
	@%p623 bra 	$L__BB0_862;
	add.s32 	%r958, %r14, 5;
	cvt.rn.f32.s32 	%f207, %r958;
	setp.leu.f32 	%p627, %f193, %f207;
	@%p627 bra 	$L__BB0_859;
	setp.neu.f32 	%p629, %f193, %f202;
	@%p629 bra 	$L__BB0_858;
	add.s64 	%rd1278, %rd1, %rd1261;
	mov.b32 	%r962, 1088421888;
	st.global.u32 	[%rd1278], %r962;
	bra.uni 	$L__BB0_2047;
$L__BB0_858:
	add.s64 	%rd1276, %rd1, %rd1261;
	mov.b32 	%r961, 1086324736;
	st.global.u32 	[%rd1276], %r961;
	bra.uni 	$L__BB0_2047;
$L__BB0_859:
	setp.neu.f32 	%p628, %f193, %f207;
	@%p628 bra 	$L__BB0_861;
	add.s64 	%rd1274, %rd1, %rd1261;
	mov.b32 	%r960, 1084227584;
	st.global.u32 	[%rd1274], %r960;
	bra.uni 	$L__BB0_2047;
$L__BB0_861:
	add.s64 	%rd1272, %rd1, %rd1261;
	mov.b32 	%r959, 1082130432;
	st.global.u32 	[%rd1272], %r959;
	bra.uni 	$L__BB0_2047;
$L__BB0_862:
	add.s32 	%r953, %r14, 1;
	cvt.rn.f32.s32 	%f208, %r953;
	setp.leu.f32 	%p624, %f193, %f208;
	@%p624 bra 	$L__BB0_866;
	setp.neu.f32 	%p626, %f193, %f206;
	@%p626 bra 	$L__BB0_865;
	add.s64 	%rd1270, %rd1, %rd1261;
	mov.b32 	%r957, 1077936128;
	st.global.u32 	[%rd1270], %r957;
	bra.uni 	$L__BB0_2047;
$L__BB0_865:
	add.s64 	%rd1268, %rd1, %rd1261;
	mov.b32 	%r956, 1073741824;
	st.global.u32 	[%rd1268], %r956;
	bra.uni 	$L__BB0_2047;
$L__BB0_866:
	setp.neu.f32 	%p625, %f193, %f208;
	@%p625 bra 	$L__BB0_868;
	add.s64 	%rd1266, %rd1, %rd1261;
	mov.b32 	%r955, 1065353216;
	st.global.u32 	[%rd1266], %r955;
	bra.uni 	$L__BB0_2047;
$L__BB0_868:
	add.s64 	%rd1264, %rd1, %rd1261;
	mov.b32 	%r954, 0;
	st.global.u32 	[%rd1264], %r954;
	bra.uni 	$L__BB0_2047;
$L__BB0_869:
	mul.wide.s32 	%rd1195, %r1, 4;
	add.s64 	%rd1196, %rd3, %rd1195;
	ld.global.f32 	%f209, [%rd1196];
	ld.global.u32 	%r15, [%rd2+52];
	add.s32 	%r902, %r15, 15;
	cvt.rn.f32.s32 	%f210, %r902;
	setp.leu.f32 	%p590, %f209, %f210;
	@%p590 bra 	$L__BB0_901;
	add.s32 	%r926, %r15, 23;
	cvt.rn.f32.s32 	%f211, %r926;
	setp.leu.f32 	%p606, %f209, %f211;
	@%p606 bra 	$L__BB0_886;
	add.s32 	%r938, %r15, 27;
	cvt.rn.f32.s32 	%f212, %r938;
	setp.leu.f32 	%p614, %f209, %f212;
	@%p614 bra 	$L__BB0_879;
	add.s32 	%r944, %r15, 29;
	cvt.rn.f32.s32 	%f213, %r944;
	setp.leu.f32 	%p618, %f209, %f213;
	@%p618 bra 	$L__BB0_876;
	add.s32 	%r947, %r15, 31;
	cvt.rn.f32.s32 	%f531, %r947;
	setp.neu.f32 	%p620, %f209, %f531;
	@%p620 bra 	$L__BB0_875;
	add.s64 	%rd1260, %rd1, %rd1195;
	mov.b32 	%r949, 1106771968;
	st.global.u32 	[%rd1260], %r949;
	bra.uni 	$L__BB0_2047;
$L__BB0_875:
	add.s64 	%rd1258, %rd1, %rd1195;
	mov.b32 	%r948, 1106247680;
	st.global.u32 	[%rd1258], %r948;
	bra.uni 	$L__BB0_2047;
$L__BB0_876:
	setp.neu.f32 	%p619, %f209, %f213;
	@%p619 bra 	$L__BB0_878;
	add.s64 	%rd1256, %rd1, %rd1195;
	mov.b32 	%r946, 1105723392;
	st.global.u32 	[%rd1256], %r946;
	bra.uni 	$L__BB0_2047;
$L__BB0_878:
	add.s64 	%rd1254, %rd1, %rd1195;
	mov.b32 	%r945, 1105199104;
	st.global.u32 	[%rd1254], %r945;
	bra.uni 	$L__BB0_2047;
$L__BB0_879:
	add.s32 	%r939, %r15, 25;
	cvt.rn.f32.s32 	%f214, %r939;
	setp.leu.f32 	%p615, %f209, %f214;
	@%p615 bra 	$L__BB0_883;
	setp.neu.f32 	%p617, %f209, %f212;
	@%p617 bra 	$L__BB0_882;
	add.s64 	%rd1252, %rd1, %rd1195;
	mov.b32 	%r943, 1104674816;
	st.global.u32 	[%rd1252], %r943;
	bra.uni 	$L__BB0_2047;
$L__BB0_882:
	add.s64 	%rd1250, %rd1, %rd1195;
	mov.b32 	%r942, 1104150528;
	st.global.u32 	[%rd1250], %r942;
	bra.uni 	$L__BB0_2047;
$L__BB0_883:
	setp.neu.f32 	%p616, %f209, %f214;
	@%p616 bra 	$L__BB0_885;
	add.s64 	%rd1248, %rd1, %rd1195;
	mov.b32 	%r941, 1103626240;
	st.global.u32 	[%rd1248], %r941;
	bra.uni 	$L__BB0_2047;
$L__BB0_885:
	add.s64 	%rd1246, %rd1, %rd1195;
	mov.b32 	%r940, 1103101952;
	st.global.u32 	[%rd1246], %r940;
	bra.uni 	$L__BB0_2047;
$L__BB0_886:
	add.s32 	%r927, %r15, 19;
	cvt.rn.f32.s32 	%f215, %r927;
	setp.leu.f32 	%p607, %f209, %f215;
	@%p607 bra 	$L__BB0_894;
	add.s32 	%r933, %r15, 21;
	cvt.rn.f32.s32 	%f216, %r933;
	setp.leu.f32 	%p611, %f209, %f216;
	@%p611 bra 	$L__BB0_891;
	setp.neu.f32 	%p613, %f209, %f211;
	@%p613 bra 	$L__BB0_890;
	add.s64 	%rd1244, %rd1, %rd1195;
	mov.b32 	%r937, 1102577664;
	st.global.u32 	[%rd1244], %r937;
	bra.uni 	$L__BB0_2047;
$L__BB0_890:
	add.s64 	%rd1242, %rd1, %rd1195;
	mov.b32 	%r936, 1102053376;
	st.global.u32 	[%rd1242], %r936;
	bra.uni 	$L__BB0_2047;
$L__BB0_891:
	setp.neu.f32 	%p612, %f209, %f216;
	@%p612 bra 	$L__BB0_893;
	add.s64 	%rd1240, %rd1, %rd1195;
	mov.b32 	%r935, 1101529088;
	st.global.u32 	[%rd1240], %r935;
	bra.uni 	$L__BB0_2047;
$L__BB0_893:
	add.s64 	%rd1238, %rd1, %rd1195;
	mov.b32 	%r934, 1101004800;
	st.global.u32 	[%rd1238], %r934;
	bra.uni 	$L__BB0_2047;
$L__BB0_894:
	add.s32 	%r928, %r15, 17;
	cvt.rn.f32.s32 	%f217, %r928;
	setp.leu.f32 	%p608, %f209, %f217;
	@%p608 bra 	$L__BB0_898;
	setp.neu.f32 	%p610, %f209, %f215;
	@%p610 bra 	$L__BB0_897;
	add.s64 	%rd1236, %rd1, %rd1195;
	mov.b32 	%r932, 1100480512;
	st.global.u32 	[%rd1236], %r932;
	bra.uni 	$L__BB0_2047;
$L__BB0_897:
	add.s64 	%rd1234, %rd1, %rd1195;
	mov.b32 	%r931, 1099956224;
	st.global.u32 	[%rd1234], %r931;
	bra.uni 	$L__BB0_2047;
$L__BB0_898:
	setp.neu.f32 	%p609, %f209, %f217;
	@%p609 bra 	$L__BB0_900;
	add.s64 	%rd1232, %rd1, %rd1195;
	mov.b32 	%r930, 1099431936;
	st.global.u32 	[%rd1232], %r930;
	bra.uni 	$L__BB0_2047;
$L__BB0_900:
	add.s64 	%rd1230, %rd1, %rd1195;
	mov.b32 	%r929, 1098907648;
	st.global.u32 	[%rd1230], %r929;
	bra.uni 	$L__BB0_2047;
$L__BB0_901:
	add.s32 	%r903, %r15, 7;
	cvt.rn.f32.s32 	%f218, %r903;
	setp.leu.f32 	%p591, %f209, %f218;
	@%p591 bra 	$L__BB0_917;
	add.s32 	%r915, %r15, 11;
	cvt.rn.f32.s32 	%f219, %r915;
	setp.leu.f32 	%p599, %f209, %f219;
	@%p599 bra 	$L__BB0_910;
	add.s32 	%r921, %r15, 13;
	cvt.rn.f32.s32 	%f220, %r921;
	setp.leu.f32 	%p603, %f209, %f220;
	@%p603 bra 	$L__BB0_907;
	setp.neu.f32 	%p605, %f209, %f210;
	@%p605 bra 	$L__BB0_906;
	add.s64 	%rd1228, %rd1, %rd1195;
	mov.b32 	%r925, 1097859072;
	st.global.u32 	[%rd1228], %r925;
	bra.uni 	$L__BB0_2047;
$L__BB0_906:
	add.s64 	%rd1226, %rd1, %rd1195;
	mov.b32 	%r924, 1096810496;
	st.global.u32 	[%rd1226], %r924;
	bra.uni 	$L__BB0_2047;
$L__BB0_907:
	setp.neu.f32 	%p604, %f209, %f220;
	@%p604 bra 	$L__BB0_909;
	add.s64 	%rd1224, %rd1, %rd1195;
	mov.b32 	%r923, 1095761920;
	st.global.u32 	[%rd1224], %r923;
	bra.uni 	$L__BB0_2047;
$L__BB0_909:
	add.s64 	%rd1222, %rd1, %rd1195;
	mov.b32 	%r922, 1094713344;
	st.global.u32 	[%rd1222], %r922;
	bra.uni 	$L__BB0_2047;
$L__BB0_910:
	add.s32 	%r916, %r15, 9;
	cvt.rn.f32.s32 	%f221, %r916;
	setp.leu.f32 	%p600, %f209, %f221;
	@%p600 bra 	$L__BB0_914;
	setp.neu.f32 	%p602, %f209, %f219;
	@%p602 bra 	$L__BB0_913;
	add.s64 	%rd1220, %rd1, %rd1195;
	mov.b32 	%r920, 1093664768;
	st.global.u32 	[%rd1220], %r920;
	bra.uni 	$L__BB0_2047;
$L__BB0_913:
	add.s64 	%rd1218, %rd1, %rd1195;
	mov.b32 	%r919, 1092616192;
	st.global.u32 	[%rd1218], %r919;
	bra.uni 	$L__BB0_2047;
$L__BB0_914:
	setp.neu.f32 	%p601, %f209, %f221;
	@%p601 bra 	$L__BB0_916;
	add.s64 	%rd1216, %rd1, %rd1195;
	mov.b32 	%r918, 1091567616;
	st.global.u32 	[%rd1216], %r918;
	bra.uni 	$L__BB0_2047;
$L__BB0_916:
	add.s64 	%rd1214, %rd1, %rd1195;
	mov.b32 	%r917, 1090519040;
	st.global.u32 	[%rd1214], %r917;
	bra.uni 	$L__BB0_2047;
$L__BB0_917:
	add.s32 	%r904, %r15, 3;
	cvt.rn.f32.s32 	%f222, %r904;
	setp.leu.f32 	%p592, %f209, %f222;
	@%p592 bra 	$L__BB0_925;
	add.s32 	%r910, %r15, 5;
	cvt.rn.f32.s32 	%f223, %r910;
	setp.leu.f32 	%p596, %f209, %f223;
	@%p596 bra 	$L__BB0_922;
	setp.neu.f32 	%p598, %f209, %f218;
	@%p598 bra 	$L__BB0_921;
	add.s64 	%rd1212, %rd1, %rd1195;
	mov.b32 	%r914, 1088421888;
	st.global.u32 	[%rd1212], %r914;
	bra.uni 	$L__BB0_2047;
$L__BB0_921:
	add.s64 	%rd1210, %rd1, %rd1195;
	mov.b32 	%r913, 1086324736;
	st.global.u32 	[%rd1210], %r913;
	bra.uni 	$L__BB0_2047;
$L__BB0_922:
	setp.neu.f32 	%p597, %f209, %f223;
	@%p597 bra 	$L__BB0_924;
	add.s64 	%rd1208, %rd1, %rd1195;
	mov.b32 	%r912, 1084227584;
	st.global.u32 	[%rd1208], %r912;
	bra.uni 	$L__BB0_2047;
$L__BB0_924:
	add.s64 	%rd1206, %rd1, %rd1195;
	mov.b32 	%r911, 1082130432;
	st.global.u32 	[%rd1206], %r911;
	bra.uni 	$L__BB0_2047;
$L__BB0_925:
	add.s32 	%r905, %r15, 1;
	cvt.rn.f32.s32 	%f224, %r905;
	setp.leu.f32 	%p593, %f209, %f224;
	@%p593 bra 	$L__BB0_929;
	setp.neu.f32 	%p595, %f209, %f222;
	@%p595 bra 	$L__BB0_928;
	add.s64 	%rd1204, %rd1, %rd1195;
	mov.b32 	%r909, 1077936128;
	st.global.u32 	[%rd1204], %r909;
	bra.uni 	$L__BB0_2047;
$L__BB0_928:
	add.s64 	%rd1202, %rd1, %rd1195;
	mov.b32 	%r908, 1073741824;
	st.global.u32 	[%rd1202], %r908;
	bra.uni 	$L__BB0_2047;
$L__BB0_929:
	setp.neu.f32 	%p594, %f209, %f224;
	@%p594 bra 	$L__BB0_931;
	add.s64 	%rd1200, %rd1, %rd1195;
	mov.b32 	%r907, 1065353216;
	st.global.u32 	[%rd1200], %r907;
	bra.uni 	$L__BB0_2047;
$L__BB0_931:
	add.s64 	%rd1198, %rd1, %rd1195;
	mov.b32 	%r906, 0;
	st.global.u32 	[%rd1198], %r906;
	bra.uni 	$L__BB0_2047;
$L__BB0_932:
	mul.wide.s32 	%rd1129, %r1, 4;
	add.s64 	%rd1130, %rd3, %rd1129;
	ld.global.f32 	%f225, [%rd1130];
	ld.global.u32 	%r16, [%rd2+56];
	add.s32 	%r854, %r16, 15;
	cvt.rn.f32.s32 	%f226, %r854;
	setp.leu.f32 	%p559, %f225, %f226;
	@%p559 bra 	$L__BB0_964;
	add.s32 	%r878, %r16, 23;
	cvt.rn.f32.s32 	%f227, %r878;
	setp.leu.f32 	%p575, %f225, %f227;
	@%p575 bra 	$L__BB0_949;
	add.s32 	%r890, %r16, 27;
	cvt.rn.f32.s32 	%f228, %r890;
	setp.leu.f32 	%p583, %f225, %f228;
	@%p583 bra 	$L__BB0_942;
	add.s32 	%r896, %r16, 29;
	cvt.rn.f32.s32 	%f229, %r896;
	setp.leu.f32 	%p587, %f225, %f229;
	@%p587 bra 	$L__BB0_939;
	add.s32 	%r899, %r16, 31;
	cvt.rn.f32.s32 	%f530, %r899;
	setp.neu.f32 	%p589, %f225, %f530;
	@%p589 bra 	$L__BB0_938;
	add.s64 	%rd1194, %rd1, %rd1129;
	mov.b32 	%r901, 1106771968;
	st.global.u32 	[%rd1194], %r901;
	bra.uni 	$L__BB0_2047;
$L__BB0_938:
	add.s64 	%rd1192, %rd1, %rd1129;
	mov.b32 	%r900, 1106247680;
	st.global.u32 	[%rd1192], %r900;
	bra.uni 	$L__BB0_2047;
$L__BB0_939:
	setp.neu.f32 	%p588, %f225, %f229;
	@%p588 bra 	$L__BB0_941;
	add.s64 	%rd1190, %rd1, %rd1129;
	mov.b32 	%r898, 1105723392;
	st.global.u32 	[%rd1190], %r898;
	bra.uni 	$L__BB0_2047;
$L__BB0_941:
	add.s64 	%rd1188, %rd1, %rd1129;
	mov.b32 	%r897, 1105199104;
	st.global.u32 	[%rd1188], %r897;
	bra.uni 	$L__BB0_2047;
$L__BB0_942:
	add.s32 	%r891, %r16, 25;
	cvt.rn.f32.s32 	%f230, %r891;
	setp.leu.f32 	%p584, %f225, %f230;
	@%p584 bra 	$L__BB0_946;
	setp.neu.f32 	%p586, %f225, %f228;
	@%p586 bra 	$L__BB0_945;
	add.s64 	%rd1186, %rd1, %rd1129;
	mov.b32 	%r895, 1104674816;
	st.global.u32 	[%rd1186], %r895;
	bra.uni 	$L__BB0_2047;
$L__BB0_945:
	add.s64 	%rd1184, %rd1, %rd1129;
	mov.b32 	%r894, 1104150528;
	st.global.u32 	[%rd1184], %r894;
	bra.uni 	$L__BB0_2047;
$L__BB0_946:
	setp.neu.f32 	%p585, %f225, %f230;
	@%p585 bra 	$L__BB0_948;
	add.s64 	%rd1182, %rd1, %rd1129;
	mov.b32 	%r893, 1103626240;
	st.global.u32 	[%rd1182], %r893;
	bra.uni 	$L__BB0_2047;
$L__BB0_948:
	add.s64 	%rd1180, %rd1, %rd1129;
	mov.b32 	%r892, 1103101952;
	st.global.u32 	[%rd1180], %r892;
	bra.uni 	$L__BB0_2047;
$L__BB0_949:
	add.s32 	%r879, %r16, 19;
	cvt.rn.f32.s32 	%f231, %r879;
	setp.leu.f32 	%p576, %f225, %f231;
	@%p576 bra 	$L__BB0_957;
	add.s32 	%r885, %r16, 21;
	cvt.rn.f32.s32 	%f232, %r885;
	setp.leu.f32 	%p580, %f225, %f232;
	@%p580 bra 	$L__BB0_954;
	setp.neu.f32 	%p582, %f225, %f227;
	@%p582 bra 	$L__BB0_953;
	add.s64 	%rd1178, %rd1, %rd1129;
	mov.b32 	%r889, 1102577664;
	st.global.u32 	[%rd1178], %r889;
	bra.uni 	$L__BB0_2047;
$L__BB0_953:
	add.s64 	%rd1176, %rd1, %rd1129;
	mov.b32 	%r888, 1102053376;
	st.global.u32 	[%rd1176], %r888;
	bra.uni 	$L__BB0_2047;
$L__BB0_954:
	setp.neu.f32 	%p581, %f225, %f232;
	@%p581 bra 	$L__BB0_956;
	add.s64 	%rd1174, %rd1, %rd1129;
	mov.b32 	%r887, 1101529088;
	st.global.u32 	[%rd1174], %r887;
	bra.uni 	$L__BB0_2047;
$L__BB0_956:
	add.s64 	%rd1172, %rd1, %rd1129;
	mov.b32 	%r886, 1101004800;
	st.global.u32 	[%rd1172], %r886;
	bra.uni 	$L__BB0_2047;
$L__BB0_957:
	add.s32 	%r880, %r16, 17;
	cvt.rn.f32.s32 	%f233, %r880;
	setp.leu.f32 	%p577, %f225, %f233;
	@%p577 bra 	$L__BB0_961;
	setp.neu.f32 	%p579, %f225, %f231;
	@%p579 bra 	$L__BB0_960;
	add.s64 	%rd1170, %rd1, %rd1129;
	mov.b32 	%r884, 1100480512;
	st.global.u32 	[%rd1170], %r884;
	bra.uni 	$L__BB0_2047;
$L__BB0_960:
	add.s64 	%rd1168, %rd1, %rd1129;
	mov.b32 	%r883, 1099956224;
	st.global.u32 	[%rd1168], %r883;
	bra.uni 	$L__BB0_2047;
$L__BB0_961:
	setp.neu.f32 	%p578, %f225, %f233;
	@%p578 bra 	$L__BB0_963;
	add.s64 	%rd1166, %rd1, %rd1129;
	mov.b32 	%r882, 1099431936;
	st.global.u32 	[%rd1166], %r882;
	bra.uni 	$L__BB0_2047;
$L__BB0_963:
	add.s64 	%rd1164, %rd1, %rd1129;
	mov.b32 	%r881, 1098907648;
	st.global.u32 	[%rd1164], %r881;
	bra.uni 	$L__BB0_2047;
$L__BB0_964:
	add.s32 	%r855, %r16, 7;
	cvt.rn.f32.s32 	%f234, %r855;
	setp.leu.f32 	%p560, %f225, %f234;
	@%p560 bra 	$L__BB0_980;
	add.s32 	%r867, %r16, 11;
	cvt.rn.f32.s32 	%f235, %r867;
	setp.leu.f32 	%p568, %f225, %f235;
	@%p568 bra 	$L__BB0_973;
	add.s32 	%r873, %r16, 13;
	cvt.rn.f32.s32 	%f236, %r873;
	setp.leu.f32 	%p572, %f225, %f236;
	@%p572 bra 	$L__BB0_970;
	setp.neu.f32 	%p574, %f225, %f226;
	@%p574 bra 	$L__BB0_969;
	add.s64 	%rd1162, %rd1, %rd1129;
	mov.b32 	%r877, 1097859072;
	st.global.u32 	[%rd1162], %r877;
	bra.uni 	$L__BB0_2047;
$L__BB0_969:
	add.s64 	%rd1160, %rd1, %rd1129;
	mov.b32 	%r876, 1096810496;
	st.global.u32 	[%rd1160], %r876;
	bra.uni 	$L__BB0_2047;
$L__BB0_970:
	setp.neu.f32 	%p573, %f225, %f236;
	@%p573 bra 	$L__BB0_972;
	add.s64 	%rd1158, %rd1, %rd1129;
	mov.b32 	%r875, 1095761920;
	st.global.u32 	[%rd1158], %r875;
	bra.uni 	$L__BB0_2047;
$L__BB0_972:
	add.s64 	%rd1156, %rd1, %rd1129;
	mov.b32 	%r874, 1094713344;
	st.global.u32 	[%rd1156], %r874;
	bra.uni 	$L__BB0_2047;
$L__BB0_973:
	add.s32 	%r868, %r16, 9;
	cvt.rn.f32.s32 	%f237, %r868;
	setp.leu.f32 	%p569, %f225, %f237;
	@%p569 bra 	$L__BB0_977;
	setp.neu.f32 	%p571, %f225, %f235;
	@%p571 bra 	$L__BB0_976;
	add.s64 	%rd1154, %rd1, %rd1129;
	mov.b32 	%r872, 1093664768;
	st.global.u32 	[%rd1154], %r872;
	bra.uni 	$L__BB0_2047;
$L__BB0_976:
	add.s64 	%rd1152, %rd1, %rd1129;
	mov.b32 	%r871, 1092616192;
	st.global.u32 	[%rd1152], %r871;
	bra.uni 	$L__BB0_2047;
$L__BB0_977:
	setp.neu.f32 	%p570, %f225, %f237;
	@%p570 bra 	$L__BB0_979;
	add.s64 	%rd1150, %rd1, %rd1129;
	mov.b32 	%r870, 1091567616;
	st.global.u32 	[%rd1150], %r870;
	bra.uni 	$L__BB0_2047;
$L__BB0_979:
	add.s64 	%rd1148, %rd1, %rd1129;
	mov.b32 	%r869, 1090519040;
	st.global.u32 	[%rd1148], %r869;
	bra.uni 	$L__BB0_2047;
$L__BB0_980:
	add.s32 	%r856, %r16, 3;
	cvt.rn.f32.s32 	%f238, %r856;
	setp.leu.f32 	%p561, %f225, %f238;
	@%p561 bra 	$L__BB0_988;
	add.s32 	%r862, %r16, 5;
	cvt.rn.f32.s32 	%f239, %r862;
	setp.leu.f32 	%p565, %f225, %f239;
	@%p565 bra 	$L__BB0_985;
	setp.neu.f32 	%p567, %f225, %f234;
	@%p567 bra 	$L__BB0_984;
	add.s64 	%rd1146, %rd1, %rd1129;
	mov.b32 	%r866, 1088421888;
	st.global.u32 	[%rd1146], %r866;
	bra.uni 	$L__BB0_2047;
$L__BB0_984:
	add.s64 	%rd1144, %rd1, %rd1129;
	mov.b32 	%r865, 1086324736;
	st.global.u32 	[%rd1144], %r865;
	bra.uni 	$L__BB0_2047;
$L__BB0_985:
	setp.neu.f32 	%p566, %f225, %f239;
	@%p566 bra 	$L__BB0_987;
	add.s64 	%rd1142, %rd1, %rd1129;
	mov.b32 	%r864, 1084227584;
	st.global.u32 	[%rd1142], %r864;
	bra.uni 	$L__BB0_2047;
$L__BB0_987:
	add.s64 	%rd1140, %rd1, %rd1129;
	mov.b32 	%r863, 1082130432;
	st.global.u32 	[%rd1140], %r863;
	bra.uni 	$L__BB0_2047;
$L__BB0_988:
	add.s32 	%r857, %r16, 1;
	cvt.rn.f32.s32 	%f240, %r857;
	setp.leu.f32 	%p562, %f225, %f240;
	@%p562 bra 	$L__BB0_992;
	setp.neu.f32 	%p564, %f225, %f238;
	@%p564 bra 	$L__BB0_991;
	add.s64 	%rd1138, %rd1, %rd1129;
	mov.b32 	%r861, 1077936128;
	st.global.u32 	[%rd1138], %r861;
	bra.uni 	$L__BB0_2047;
$L__BB0_991:
	add.s64 	%rd1136, %rd1, %rd1129;
	mov.b32 	%r860, 1073741824;
	st.global.u32 	[%rd1136], %r860;
	bra.uni 	$L__BB0_2047;
$L__BB0_992:
	setp.neu.f32 	%p563, %f225, %f240;
	@%p563 bra 	$L__BB0_994;
	add.s64 	%rd1134, %rd1, %rd1129;
	mov.b32 	%r859, 1065353216;
	st.global.u32 	[%rd1134], %r859;
	bra.uni 	$L__BB0_2047;
$L__BB0_994:
	add.s64 	%rd1132, %rd1, %rd1129;
	mov.b32 	%r858, 0;
	st.global.u32 	[%rd1132], %r858;
	bra.uni 	$L__BB0_2047;
$L__BB0_995:
	setp.eq.s32 	%p20, %r34, 14;
	@%p20 bra 	$L__BB0_932;
	mul.wide.s32 	%rd1063, %r1, 4;
	add.s64 	%rd1064, %rd3, %rd1063;
	ld.global.f32 	%f241, [%rd1064];
	ld.global.u32 	%r17, [%rd2+60];
	add.s32 	%r806, %r17, 15;
	cvt.rn.f32.s32 	%f242, %r806;
	setp.leu.f32 	%p528, %f241, %f242;
	@%p528 bra 	$L__BB0_1028;
	add.s32 	%r830, %r17, 23;
	cvt.rn.f32.s32 	%f243, %r830;
	setp.leu.f32 	%p544, %f241, %f243;
	@%p544 bra 	$L__BB0_1013;
	add.s32 	%r842, %r17, 27;
	cvt.rn.f32.s32 	%f244, %r842;
	setp.leu.f32 	%p552, %f241, %f244;
	@%p552 bra 	$L__BB0_1006;
	add.s32 	%r848, %r17, 29;
	cvt.rn.f32.s32 	%f245, %r848;
	setp.leu.f32 	%p556, %f241, %f245;
	@%p556 bra 	$L__BB0_1003;
	add.s32 	%r851, %r17, 31;
	cvt.rn.f32.s32 	%f529, %r851;
	setp.neu.f32 	%p558, %f241, %f529;
	@%p558 bra 	$L__BB0_1002;
	add.s64 	%rd1128, %rd1, %rd1063;
	mov.b32 	%r853, 1106771968;
	st.global.u32 	[%rd1128], %r853;
	bra.uni 	$L__BB0_2047;
$L__BB0_1002:
	add.s64 	%rd1126, %rd1, %rd1063;
	mov.b32 	%r852, 1106247680;
	st.global.u32 	[%rd1126], %r852;
	bra.uni 	$L__BB0_2047;
$L__BB0_1003:
	setp.neu.f32 	%p557, %f241, %f245;
	@%p557 bra 	$L__BB0_1005;
	add.s64 	%rd1124, %rd1, %rd1063;
	mov.b32 	%r850, 1105723392;
	st.global.u32 	[%rd1124], %r850;
	bra.uni 	$L__BB0_2047;
$L__BB0_1005:
	add.s64 	%rd1122, %rd1, %rd1063;
	mov.b32 	%r849, 1105199104;
	st.global.u32 	[%rd1122], %r849;
	bra.uni 	$L__BB0_2047;
$L__BB0_1006:
	add.s32 	%r843, %r17, 25;
	cvt.rn.f32.s32 	%f246, %r843;
	setp.leu.f32 	%p553, %f241, %f246;
	@%p553 bra 	$L__BB0_1010;
	setp.neu.f32 	%p555, %f241, %f244;
	@%p555 bra 	$L__BB0_1009;
	add.s64 	%rd1120, %rd1, %rd1063;
	mov.b32 	%r847, 1104674816;
	st.global.u32 	[%rd1120], %r847;
	bra.uni 	$L__BB0_2047;
$L__BB0_1009:
	add.s64 	%rd1118, %rd1, %rd1063;
	mov.b32 	%r846, 1104150528;
	st.global.u32 	[%rd1118], %r846;
	bra.uni 	$L__BB0_2047;
$L__BB0_1010:
	setp.neu.f32 	%p554, %f241, %f246;
	@%p554 bra 	$L__BB0_1012;
	add.s64 	%rd1116, %rd1, %rd1063;
	mov.b32 	%r845, 1103626240;
	st.global.u32 	[%rd1116], %r845;
	bra.uni 	$L__BB0_2047;
$L__BB0_1012:
	add.s64 	%rd1114, %rd1, %rd1063;
	mov.b32 	%r844, 1103101952;
	st.global.u32 	[%rd1114], %r844;
	bra.uni 	$L__BB0_2047;
$L__BB0_1013:
	add.s32 	%r831, %r17, 19;
	cvt.rn.f32.s32 	%f247, %r831;
	setp.leu.f32 	%p545, %f241, %f247;
	@%p545 bra 	$L__BB0_1021;
	add.s32 	%r837, %r17, 21;
	cvt.rn.f32.s32 	%f248, %r837;
	setp.leu.f32 	%p549, %f241, %f248;
	@%p549 bra 	$L__BB0_1018;
	setp.neu.f32 	%p551, %f241, %f243;
	@%p551 bra 	$L__BB0_1017;
	add.s64 	%rd1112, %rd1, %rd1063;
	mov.b32 	%r841, 1102577664;
	st.global.u32 	[%rd1112], %r841;
	bra.uni 	$L__BB0_2047;
$L__BB0_1017:
	add.s64 	%rd1110, %rd1, %rd1063;
	mov.b32 	%r840, 1102053376;
	st.global.u32 	[%rd1110], %r840;
	bra.uni 	$L__BB0_2047;
$L__BB0_1018:
	setp.neu.f32 	%p550, %f241, %f248;
	@%p550 bra 	$L__BB0_1020;
	add.s64 	%rd1108, %rd1, %rd1063;
	mov.b32 	%r839, 1101529088;
	st.global.u32 	[%rd1108], %r839;
	bra.uni 	$L__BB0_2047;
$L__BB0_1020:
	add.s64 	%rd1106, %rd1, %rd1063;
	mov.b32 	%r838, 1101004800;
	st.global.u32 	[%rd1106], %r838;
	bra.uni 	$L__BB0_2047;
$L__BB0_1021:
	add.s32 	%r832, %r17, 17;
	cvt.rn.f32.s32 	%f249, %r832;
	setp.leu.f32 	%p546, %f241, %f249;
	@%p546 bra 	$L__BB0_1025;
	setp.neu.f32 	%p548, %f241, %f247;
	@%p548 bra 	$L__BB0_1024;
	add.s64 	%rd1104, %rd1, %rd1063;
	mov.b32 	%r836, 1100480512;
	st.global.u32 	[%rd1104], %r836;
	bra.uni 	$L__BB0_2047;
$L__BB0_1024:
	add.s64 	%rd1102, %rd1, %rd1063;
	mov.b32 	%r835, 1099956224;
	st.global.u32 	[%rd1102], %r835;
	bra.uni 	$L__BB0_2047;
$L__BB0_1025:
	setp.neu.f32 	%p547, %f241, %f249;
	@%p547 bra 	$L__BB0_1027;
	add.s64 	%rd1100, %rd1, %rd1063;
	mov.b32 	%r834, 1099431936;
	st.global.u32 	[%rd1100], %r834;
	bra.uni 	$L__BB0_2047;
$L__BB0_1027:
	add.s64 	%rd1098, %rd1, %rd1063;
	mov.b32 	%r833, 1098907648;
	st.global.u32 	[%rd1098], %r833;
	bra.uni 	$L__BB0_2047;
$L__BB0_1028:
	add.s32 	%r807, %r17, 7;
	cvt.rn.f32.s32 	%f250, %r807;
	setp.leu.f32 	%p529, %f241, %f250;
	@%p529 bra 	$L__BB0_1044;
	add.s32 	%r819, %r17, 11;
	cvt.rn.f32.s32 	%f251, %r819;
	setp.leu.f32 	%p537, %f241, %f251;
	@%p537 bra 	$L__BB0_1037;
	add.s32 	%r825, %r17, 13;
	cvt.rn.f32.s32 	%f252, %r825;
	setp.leu.f32 	%p541, %f241, %f252;
	@%p541 bra 	$L__BB0_1034;
	setp.neu.f32 	%p543, %f241, %f242;
	@%p543 bra 	$L__BB0_1033;
	add.s64 	%rd1096, %rd1, %rd1063;
	mov.b32 	%r829, 1097859072;
	st.global.u32 	[%rd1096], %r829;
	bra.uni 	$L__BB0_2047;
$L__BB0_1033:
	add.s64 	%rd1094, %rd1, %rd1063;
	mov.b32 	%r828, 1096810496;
	st.global.u32 	[%rd1094], %r828;
	bra.uni 	$L__BB0_2047;
$L__BB0_1034:
	setp.neu.f32 	%p542, %f241, %f252;
	@%p542 bra 	$L__BB0_1036;
	add.s64 	%rd1092, %rd1, %rd1063;
	mov.b32 	%r827, 1095761920;
	st.global.u32 	[%rd1092], %r827;
	bra.uni 	$L__BB0_2047;
$L__BB0_1036:
	add.s64 	%rd1090, %rd1, %rd1063;
	mov.b32 	%r826, 1094713344;
	st.global.u32 	[%rd1090], %r826;
	bra.uni 	$L__BB0_2047;
$L__BB0_1037:
	add.s32 	%r820, %r17, 9;
	cvt.rn.f32.s32 	%f253, %r820;
	setp.leu.f32 	%p538, %f241, %f253;
	@%p538 bra 	$L__BB0_1041;
	setp.neu.f32 	%p540, %f241, %f251;
	@%p540 bra 	$L__BB0_1040;
	add.s64 	%rd1088, %rd1, %rd1063;
	mov.b32 	%r824, 1093664768;
	st.global.u32 	[%rd1088], %r824;
	bra.uni 	$L__BB0_2047;
$L__BB0_1040:
	add.s64 	%rd1086, %rd1, %rd1063;
	mov.b32 	%r823, 1092616192;
	st.global.u32 	[%rd1086], %r823;
	bra.uni 	$L__BB0_2047;
$L__BB0_1041:
	setp.neu.f32 	%p539, %f241, %f253;
	@%p539 bra 	$L__BB0_1043;
	add.s64 	%rd1084, %rd1, %rd1063;
	mov.b32 	%r822, 1091567616;
	st.global.u32 	[%rd1084], %r822;
	bra.uni 	$L__BB0_2047;
$L__BB0_1043:
	add.s64 	%rd1082, %rd1, %rd1063;
	mov.b32 	%r821, 1090519040;
	st.global.u32 	[%rd1082], %r821;
	bra.uni 	$L__BB0_2047;
$L__BB0_1044:
	add.s32 	%r808, %r17, 3;
	cvt.rn.f32.s32 	%f254, %r808;
	setp.leu.f32 	%p530, %f241, %f254;
	@%p530 bra 	$L__BB0_1052;
	add.s32 	%r814, %r17, 5;
	cvt.rn.f32.s32 	%f255, %r814;
	setp.leu.f32 	%p534, %f241, %f255;
	@%p534 bra 	$L__BB0_1049;
	setp.neu.f32 	%p536, %f241, %f250;
	@%p536 bra 	$L__BB0_1048;
	add.s64 	%rd1080, %rd1, %rd1063;
	mov.b32 	%r818, 1088421888;
	st.global.u32 	[%rd1080], %r818;
	bra.uni 	$L__BB0_2047;
$L__BB0_1048:
	add.s64 	%rd1078, %rd1, %rd1063;
	mov.b32 	%r817, 1086324736;
	st.global.u32 	[%rd1078], %r817;
	bra.uni 	$L__BB0_2047;
$L__BB0_1049:
	setp.neu.f32 	%p535, %f241, %f255;
	@%p535 bra 	$L__BB0_1051;
	add.s64 	%rd1076, %rd1, %rd1063;
	mov.b32 	%r816, 1084227584;
	st.global.u32 	[%rd1076], %r816;
	bra.uni 	$L__BB0_2047;
$L__BB0_1051:
	add.s64 	%rd1074, %rd1, %rd1063;
	mov.b32 	%r815, 1082130432;
	st.global.u32 	[%rd1074], %r815;
	bra.uni 	$L__BB0_2047;
$L__BB0_1052:
	add.s32 	%r809, %r17, 1;
	cvt.rn.f32.s32 	%f256, %r809;
	setp.leu.f32 	%p531, %f241, %f256;
	@%p531 bra 	$L__BB0_1056;
	setp.neu.f32 	%p533, %f241, %f254;
	@%p533 bra 	$L__BB0_1055;
	add.s64 	%rd1072, %rd1, %rd1063;
	mov.b32 	%r813, 1077936128;
	st.global.u32 	[%rd1072], %r813;
	bra.uni 	$L__BB0_2047;
$L__BB0_1055:
	add.s64 	%rd1070, %rd1, %rd1063;
	mov.b32 	%r812, 1073741824;
	st.global.u32 	[%rd1070], %r812;
	bra.uni 	$L__BB0_2047;
$L__BB0_1056:
	setp.neu.f32 	%p532, %f241, %f256;
	@%p532 bra 	$L__BB0_1058;
	add.s64 	%rd1068, %rd1, %rd1063;
	mov.b32 	%r811, 1065353216;
	st.global.u32 	[%rd1068], %r811;
	bra.uni 	$L__BB0_2047;
$L__BB0_1058:
	add.s64 	%rd1066, %rd1, %rd1063;
	mov.b32 	%r810, 0;
	st.global.u32 	[%rd1066], %r810;
	bra.uni 	$L__BB0_2047;
$L__BB0_1059:
	add.s64 	%rd1060, %rd1, %rd997;
	mov.b32 	%r804, 1106247680;
	st.global.u32 	[%rd1060], %r804;
	bra.uni 	$L__BB0_2047;
$L__BB0_1060:
	setp.neu.f32 	%p526, %f257, %f261;
	@%p526 bra 	$L__BB0_1062;
	add.s64 	%rd1058, %rd1, %rd997;
	mov.b32 	%r802, 1105723392;
	st.global.u32 	[%rd1058], %r802;
	bra.uni 	$L__BB0_2047;
$L__BB0_1062:
	add.s64 	%rd1056, %rd1, %rd997;
	mov.b32 	%r801, 1105199104;
	st.global.u32 	[%rd1056], %r801;
	bra.uni 	$L__BB0_2047;
$L__BB0_1063:
	add.s32 	%r795, %r18, 25;
	cvt.rn.f32.s32 	%f262, %r795;
	setp.leu.f32 	%p522, %f257, %f262;
	@%p522 bra 	$L__BB0_1067;
	setp.neu.f32 	%p524, %f257, %f260;
	@%p524 bra 	$L__BB0_1066;
	add.s64 	%rd1054, %rd1, %rd997;
	mov.b32 	%r799, 1104674816;
	st.global.u32 	[%rd1054], %r799;
	bra.uni 	$L__BB0_2047;
$L__BB0_1066:
	add.s64 	%rd1052, %rd1, %rd997;
	mov.b32 	%r798, 1104150528;
	st.global.u32 	[%rd1052], %r798;
	bra.uni 	$L__BB0_2047;
$L__BB0_1067:
	setp.neu.f32 	%p523, %f257, %f262;
	@%p523 bra 	$L__BB0_1069;
	add.s64 	%rd1050, %rd1, %rd997;
	mov.b32 	%r797, 1103626240;
	st.global.u32 	[%rd1050], %r797;
	bra.uni 	$L__BB0_2047;
$L__BB0_1069:
	add.s64 	%rd1048, %rd1, %rd997;
	mov.b32 	%r796, 1103101952;
	st.global.u32 	[%rd1048], %r796;
	bra.uni 	$L__BB0_2047;
$L__BB0_1070:
	add.s32 	%r783, %r18, 19;
	cvt.rn.f32.s32 	%f263, %r783;
	setp.leu.f32 	%p514, %f257, %f263;
	@%p514 bra 	$L__BB0_1078;
	add.s32 	%r789, %r18, 21;
	cvt.rn.f32.s32 	%f264, %r789;
	setp.leu.f32 	%p518, %f257, %f264;
	@%p518 bra 	$L__BB0_1075;
	setp.neu.f32 	%p520, %f257, %f259;
	@%p520 bra 	$L__BB0_1074;
	add.s64 	%rd1046, %rd1, %rd997;
	mov.b32 	%r793, 1102577664;
	st.global.u32 	[%rd1046], %r793;
	bra.uni 	$L__BB0_2047;
$L__BB0_1074:
	add.s64 	%rd1044, %rd1, %rd997;
	mov.b32 	%r792, 1102053376;
	st.global.u32 	[%rd1044], %r792;
	bra.uni 	$L__BB0_2047;
$L__BB0_1075:
	setp.neu.f32 	%p519, %f257, %f264;
	@%p519 bra 	$L__BB0_1077;
	add.s64 	%rd1042, %rd1, %rd997;
	mov.b32 	%r791, 1101529088;
	st.global.u32 	[%rd1042], %r791;
	bra.uni 	$L__BB0_2047;
$L__BB0_1077:
	add.s64 	%rd1040, %rd1, %rd997;
	mov.b32 	%r790, 1101004800;
	st.global.u32 	[%rd1040], %r790;
	bra.uni 	$L__BB0_2047;
$L__BB0_1078:
	add.s32 	%r784, %r18, 17;
	cvt.rn.f32.s32 	%f265, %r784;
	setp.leu.f32 	%p515, %f257, %f265;
	@%p515 bra 	$L__BB0_1082;
	setp.neu.f32 	%p517, %f257, %f263;
	@%p517 bra 	$L__BB0_1081;
	add.s64 	%rd1038, %rd1, %rd997;
	mov.b32 	%r788, 1100480512;
	st.global.u32 	[%rd1038], %r788;
	bra.uni 	$L__BB0_2047;
$L__BB0_1081:
	add.s64 	%rd1036, %rd1, %rd997;
	mov.b32 	%r787, 1099956224;
	st.global.u32 	[%rd1036], %r787;
	bra.uni 	$L__BB0_2047;
$L__BB0_1082:
	setp.neu.f32 	%p516, %f257, %f265;
	@%p516 bra 	$L__BB0_1084;
	add.s64 	%rd1034, %rd1, %rd997;
	mov.b32 	%r786, 1099431936;
	st.global.u32 	[%rd1034], %r786;
	bra.uni 	$L__BB0_2047;
$L__BB0_1084:
	add.s64 	%rd1032, %rd1, %rd997;
	mov.b32 	%r785, 1098907648;
	st.global.u32 	[%rd1032], %r785;
	bra.uni 	$L__BB0_2047;
$L__BB0_1085:
	add.s32 	%r759, %r18, 7;
	cvt.rn.f32.s32 	%f266, %r759;
	setp.leu.f32 	%p498, %f257, %f266;
	@%p498 bra 	$L__BB0_1101;
	add.s32 	%r771, %r18, 11;
	cvt.rn.f32.s32 	%f267, %r771;
	setp.leu.f32 	%p506, %f257, %f267;
	@%p506 bra 	$L__BB0_1094;
	add.s32 	%r777, %r18, 13;
	cvt.rn.f32.s32 	%f268, %r777;
	setp.leu.f32 	%p510, %f257, %f268;
	@%p510 bra 	$L__BB0_1091;
	setp.neu.f32 	%p512, %f257, %f258;
	@%p512 bra 	$L__BB0_1090;
	add.s64 	%rd1030, %rd1, %rd997;
	mov.b32 	%r781, 1097859072;
	st.global.u32 	[%rd1030], %r781;
	bra.uni 	$L__BB0_2047;
$L__BB0_1090:
	add.s64 	%rd1028, %rd1, %rd997;
	mov.b32 	%r780, 1096810496;
	st.global.u32 	[%rd1028], %r780;
	bra.uni 	$L__BB0_2047;
$L__BB0_1091:
	setp.neu.f32 	%p511, %f257, %f268;
	@%p511 bra 	$L__BB0_1093;
	add.s64 	%rd1026, %rd1, %rd997;
	mov.b32 	%r779, 1095761920;
	st.global.u32 	[%rd1026], %r779;
	bra.uni 	$L__BB0_2047;
$L__BB0_1093:
	add.s64 	%rd1024, %rd1, %rd997;
	mov.b32 	%r778, 1094713344;
	st.global.u32 	[%rd1024], %r778;
	bra.uni 	$L__BB0_2047;
$L__BB0_1094:
	add.s32 	%r772, %r18, 9;
	cvt.rn.f32.s32 	%f269, %r772;
	setp.leu.f32 	%p507, %f257, %f269;
	@%p507 bra 	$L__BB0_1098;
	setp.neu.f32 	%p509, %f257, %f267;
	@%p509 bra 	$L__BB0_1097;
	add.s64 	%rd1022, %rd1, %rd997;
	mov.b32 	%r776, 1093664768;
	st.global.u32 	[%rd1022], %r776;
	bra.uni 	$L__BB0_2047;
$L__BB0_1097:
	add.s64 	%rd1020, %rd1, %rd997;
	mov.b32 	%r775, 1092616192;
	st.global.u32 	[%rd1020], %r775;
	bra.uni 	$L__BB0_2047;
$L__BB0_1098:
	setp.neu.f32 	%p508, %f257, %f269;
	@%p508 bra 	$L__BB0_1100;
	add.s64 	%rd1018, %rd1, %rd997;
	mov.b32 	%r774, 1091567616;
	st.global.u32 	[%rd1018], %r774;
	bra.uni 	$L__BB0_2047;
$L__BB0_1100:
	add.s64 	%rd1016, %rd1, %rd997;
	mov.b32 	%r773, 1090519040;
	st.global.u32 	[%rd1016], %r773;
	bra.uni 	$L__BB0_2047;
$L__BB0_1101:
	add.s32 	%r760, %r18, 3;
	cvt.rn.f32.s32 	%f270, %r760;
	setp.leu.f32 	%p499, %f257, %f270;
	@%p499 bra 	$L__BB0_1109;
	add.s32 	%r766, %r18, 5;
	cvt.rn.f32.s32 	%f271, %r766;
	setp.leu.f32 	%p503, %f257, %f271;
	@%p503 bra 	$L__BB0_1106;
	setp.neu.f32 	%p505, %f257, %f266;
	@%p505 bra 	$L__BB0_1105;
	add.s64 	%rd1014, %rd1, %rd997;
	mov.b32 	%r770, 1088421888;
	st.global.u32 	[%rd1014], %r770;
	bra.uni 	$L__BB0_2047;
$L__BB0_1105:
	add.s64 	%rd1012, %rd1, %rd997;
	mov.b32 	%r769, 1086324736;
	st.global.u32 	[%rd1012], %r769;
	bra.uni 	$L__BB0_2047;
$L__BB0_1106:
	setp.neu.f32 	%p504, %f257, %f271;
	@%p504 bra 	$L__BB0_1108;
	add.s64 	%rd1010, %rd1, %rd997;
	mov.b32 	%r768, 1084227584;
	st.global.u32 	[%rd1010], %r768;
	bra.uni 	$L__BB0_2047;
$L__BB0_1108:
	add.s64 	%rd1008, %rd1, %rd997;
	mov.b32 	%r767, 1082130432;
	st.global.u32 	[%rd1008], %r767;
	bra.uni 	$L__BB0_2047;
$L__BB0_1109:
	add.s32 	%r761, %r18, 1;
	cvt.rn.f32.s32 	%f272, %r761;
	setp.leu.f32 	%p500, %f257, %f272;
	@%p500 bra 	$L__BB0_1113;
	setp.neu.f32 	%p502, %f257, %f270;
	@%p502 bra 	$L__BB0_1112;
	add.s64 	%rd1006, %rd1, %rd997;
	mov.b32 	%r765, 1077936128;
	st.global.u32 	[%rd1006], %r765;
	bra.uni 	$L__BB0_2047;
$L__BB0_1112:
	add.s64 	%rd1004, %rd1, %rd997;
	mov.b32 	%r764, 1073741824;
	st.global.u32 	[%rd1004], %r764;
	bra.uni 	$L__BB0_2047;
$L__BB0_1113:
	setp.neu.f32 	%p501, %f257, %f272;
	@%p501 bra 	$L__BB0_1115;
	add.s64 	%rd1002, %rd1, %rd997;
	mov.b32 	%r763, 1065353216;
	st.global.u32 	[%rd1002], %r763;
	bra.uni 	$L__BB0_2047;
$L__BB0_1115:
	add.s64 	%rd1000, %rd1, %rd997;
	mov.b32 	%r762, 0;
	st.global.u32 	[%rd1000], %r762;
	bra.uni 	$L__BB0_2047;
$L__BB0_1116:
	mul.wide.s32 	%rd931, %r1, 4;
	add.s64 	%rd932, %rd3, %rd931;
	ld.global.f32 	%f273, [%rd932];
	ld.global.u32 	%r19, [%rd2+68];
	add.s32 	%r710, %r19, 15;
	cvt.rn.f32.s32 	%f274, %r710;
	setp.leu.f32 	%p466, %f273, %f274;
	@%p466 bra 	$L__BB0_1148;
	add.s32 	%r734, %r19, 23;
	cvt.rn.f32.s32 	%f275, %r734;
	setp.leu.f32 	%p482, %f273, %f275;
	@%p482 bra 	$L__BB0_1133;
	add.s32 	%r746, %r19, 27;
	cvt.rn.f32.s32 	%f276, %r746;
	setp.leu.f32 	%p490, %f273, %f276;
	@%p490 bra 	$L__BB0_1126;
	add.s32 	%r752, %r19, 29;
	cvt.rn.f32.s32 	%f277, %r752;
	setp.leu.f32 	%p494, %f273, %f277;
	@%p494 bra 	$L__BB0_1123;
	add.s32 	%r755, %r19, 31;
	cvt.rn.f32.s32 	%f527, %r755;
	setp.neu.f32 	%p496, %f273, %f527;
	@%p496 bra 	$L__BB0_1122;
	add.s64 	%rd996, %rd1, %rd931;
	mov.b32 	%r757, 1106771968;
	st.global.u32 	[%rd996], %r757;
	bra.uni 	$L__BB0_2047;
$L__BB0_1122:
	add.s64 	%rd994, %rd1, %rd931;
	mov.b32 	%r756, 1106247680;
	st.global.u32 	[%rd994], %r756;
	bra.uni 	$L__BB0_2047;
$L__BB0_1123:
	setp.neu.f32 	%p495, %f273, %f277;
	@%p495 bra 	$L__BB0_1125;
	add.s64 	%rd992, %rd1, %rd931;
	mov.b32 	%r754, 1105723392;
	st.global.u32 	[%rd992], %r754;
	bra.uni 	$L__BB0_2047;
$L__BB0_1125:
	add.s64 	%rd990, %rd1, %rd931;
	mov.b32 	%r753, 1105199104;
	st.global.u32 	[%rd990], %r753;
	bra.uni 	$L__BB0_2047;
$L__BB0_1126:
	add.s32 	%r747, %r19, 25;
	cvt.rn.f32.s32 	%f278, %r747;
	setp.leu.f32 	%p491, %f273, %f278;
	@%p491 bra 	$L__BB0_1130;
	setp.neu.f32 	%p493, %f273, %f276;
	@%p493 bra 	$L__BB0_1129;
	add.s64 	%rd988, %rd1, %rd931;
	mov.b32 	%r751, 1104674816;
	st.global.u32 	[%rd988], %r751;
	bra.uni 	$L__BB0_2047;
$L__BB0_1129:
	add.s64 	%rd986, %rd1, %rd931;
	mov.b32 	%r750, 1104150528;
	st.global.u32 	[%rd986], %r750;
	bra.uni 	$L__BB0_2047;
$L__BB0_1130:
	setp.neu.f32 	%p492, %f273, %f278;
	@%p492 bra 	$L__BB0_1132;
	add.s64 	%rd984, %rd1, %rd931;
	mov.b32 	%r749, 1103626240;
	st.global.u32 	[%rd984], %r749;
	bra.uni 	$L__BB0_2047;
$L__BB0_1132:
	add.s64 	%rd982, %rd1, %rd931;
	mov.b32 	%r748, 1103101952;
	st.global.u32 	[%rd982], %r748;
	bra.uni 	$L__BB0_2047;
$L__BB0_1133:
	add.s32 	%r735, %r19, 19;
	cvt.rn.f32.s32 	%f279, %r735;
	setp.leu.f32 	%p483, %f273, %f279;
	@%p483 bra 	$L__BB0_1141;
	add.s32 	%r741, %r19, 21;
	cvt.rn.f32.s32 	%f280, %r741;
	setp.leu.f32 	%p487, %f273, %f280;
	@%p487 bra 	$L__BB0_1138;
	setp.neu.f32 	%p489, %f273, %f275;
	@%p489 bra 	$L__BB0_1137;
	add.s64 	%rd980, %rd1, %rd931;
	mov.b32 	%r745, 1102577664;
	st.global.u32 	[%rd980], %r745;
	bra.uni 	$L__BB0_2047;
$L__BB0_1137:
	add.s64 	%rd978, %rd1, %rd931;
	mov.b32 	%r744, 1102053376;
	st.global.u32 	[%rd978], %r744;
	bra.uni 	$L__BB0_2047;
$L__BB0_1138:
	setp.neu.f32 	%p488, %f273, %f280;
	@%p488 bra 	$L__BB0_1140;
	add.s64 	%rd976, %rd1, %rd931;
	mov.b32 	%r743, 1101529088;
	st.global.u32 	[%rd976], %r743;
	bra.uni 	$L__BB0_2047;
$L__BB0_1140:
	add.s64 	%rd974, %rd1, %rd931;
	mov.b32 	%r742, 1101004800;
	st.global.u32 	[%rd974], %r742;
	bra.uni 	$L__BB0_2047;
$L__BB0_1141:
	add.s32 	%r736, %r19, 17;
	cvt.rn.f32.s32 	%f281, %r736;
	setp.leu.f32 	%p484, %f273, %f281;
	@%p484 bra 	$L__BB0_1145;
	setp.neu.f32 	%p486, %f273, %f279;
	@%p486 bra 	$L__BB0_1144;
	add.s64 	%rd972, %rd1, %rd931;
	mov.b32 	%r740, 1100480512;
	st.global.u32 	[%rd972], %r740;
	bra.uni 	$L__BB0_2047;
$L__BB0_1144:
	add.s64 	%rd970, %rd1, %rd931;
	mov.b32 	%r739, 1099956224;
	st.global.u32 	[%rd970], %r739;
	bra.uni 	$L__BB0_2047;
$L__BB0_1145:
	setp.neu.f32 	%p485, %f273, %f281;
	@%p485 bra 	$L__BB0_1147;
	add.s64 	%rd968, %rd1, %rd931;
	mov.b32 	%r738, 1099431936;
	st.global.u32 	[%rd968], %r738;
	bra.uni 	$L__BB0_2047;
$L__BB0_1147:
	add.s64 	%rd966, %rd1, %rd931;
	mov.b32 	%r737, 1098907648;
	st.global.u32 	[%rd966], %r737;
	bra.uni 	$L__BB0_2047;
$L__BB0_1148:
	add.s32 	%r711, %r19, 7;
	cvt.rn.f32.s32 	%f282, %r711;
	setp.leu.f32 	%p467, %f273, %f282;
	@%p467 bra 	$L__BB0_1164;
	add.s32 	%r723, %r19, 11;
	cvt.rn.f32.s32 	%f283, %r723;
	setp.leu.f32 	%p475, %f273, %f283;
	@%p475 bra 	$L__BB0_1157;
	add.s32 	%r729, %r19, 13;
	cvt.rn.f32.s32 	%f284, %r729;
	setp.leu.f32 	%p479, %f273, %f284;
	@%p479 bra 	$L__BB0_1154;
	setp.neu.f32 	%p481, %f273, %f274;
	@%p481 bra 	$L__BB0_1153;
	add.s64 	%rd964, %rd1, %rd931;
	mov.b32 	%r733, 1097859072;
	st.global.u32 	[%rd964], %r733;
	bra.uni 	$L__BB0_2047;
$L__BB0_1153:
	add.s64 	%rd962, %rd1, %rd931;
	mov.b32 	%r732, 1096810496;
	st.global.u32 	[%rd962], %r732;
	bra.uni 	$L__BB0_2047;
$L__BB0_1154:
	setp.neu.f32 	%p480, %f273, %f284;
	@%p480 bra 	$L__BB0_1156;
	add.s64 	%rd960, %rd1, %rd931;
	mov.b32 	%r731, 1095761920;
	st.global.u32 	[%rd960], %r731;
	bra.uni 	$L__BB0_2047;
$L__BB0_1156:
	add.s64 	%rd958, %rd1, %rd931;
	mov.b32 	%r730, 1094713344;
	st.global.u32 	[%rd958], %r730;
	bra.uni 	$L__BB0_2047;
$L__BB0_1157:
	add.s32 	%r724, %r19, 9;
	cvt.rn.f32.s32 	%f285, %r724;
	setp.leu.f32 	%p476, %f273, %f285;
	@%p476 bra 	$L__BB0_1161;
	setp.neu.f32 	%p478, %f273, %f283;
	@%p478 bra 	$L__BB0_1160;
	add.s64 	%rd956, %rd1, %rd931;
	mov.b32 	%r728, 1093664768;
	st.global.u32 	[%rd956], %r728;
	bra.uni 	$L__BB0_2047;
$L__BB0_1160:
	add.s64 	%rd954, %rd1, %rd931;
	mov.b32 	%r727, 1092616192;
	st.global.u32 	[%rd954], %r727;
	bra.uni 	$L__BB0_2047;
$L__BB0_1161:
	setp.neu.f32 	%p477, %f273, %f285;
	@%p477 bra 	$L__BB0_1163;
	add.s64 	%rd952, %rd1, %rd931;
	mov.b32 	%r726, 1091567616;
	st.global.u32 	[%rd952], %r726;
	bra.uni 	$L__BB0_2047;
$L__BB0_1163:
	add.s64 	%rd950, %rd1, %rd931;
	mov.b32 	%r725, 1090519040;
	st.global.u32 	[%rd950], %r725;
	bra.uni 	$L__BB0_2047;
$L__BB0_1164:
	add.s32 	%r712, %r19, 3;
	cvt.rn.f32.s32 	%f286, %r712;
	setp.leu.f32 	%p468, %f273, %f286;
	@%p468 bra 	$L__BB0_1172;
	add.s32 	%r718, %r19, 5;
	cvt.rn.f32.s32 	%f287, %r718;
	setp.leu.f32 	%p472, %f273, %f287;
	@%p472 bra 	$L__BB0_1169;
	setp.neu.f32 	%p474, %f273, %f282;
	@%p474 bra 	$L__BB0_1168;
	add.s64 	%rd948, %rd1, %rd931;
	mov.b32 	%r722, 1088421888;
	st.global.u32 	[%rd948], %r722;
	bra.uni 	$L__BB0_2047;
$L__BB0_1168:
	add.s64 	%rd946, %rd1, %rd931;
	mov.b32 	%r721, 1086324736;
	st.global.u32 	[%rd946], %r721;
	bra.uni 	$L__BB0_2047;
$L__BB0_1169:
	setp.neu.f32 	%p473, %f273, %f287;
	@%p473 bra 	$L__BB0_1171;
	add.s64 	%rd944, %rd1, %rd931;
	mov.b32 	%r720, 1084227584;
	st.global.u32 	[%rd944], %r720;
	bra.uni 	$L__BB0_2047;
$L__BB0_1171:
	add.s64 	%rd942, %rd1, %rd931;
	mov.b32 	%r719, 1082130432;
	st.global.u32 	[%rd942], %r719;
	bra.uni 	$L__BB0_2047;
$L__BB0_1172:
	add.s32 	%r713, %r19, 1;
	cvt.rn.f32.s32 	%f288, %r713;
	setp.leu.f32 	%p469, %f273, %f288;
	@%p469 bra 	$L__BB0_1176;
	setp.neu.f32 	%p471, %f273, %f286;
	@%p471 bra 	$L__BB0_1175;
	add.s64 	%rd940, %rd1, %rd931;
	mov.b32 	%r717, 1077936128;
	st.global.u32 	[%rd940], %r717;
	bra.uni 	$L__BB0_2047;
$L__BB0_1175:
	add.s64 	%rd938, %rd1, %rd931;
	mov.b32 	%r716, 1073741824;
	st.global.u32 	[%rd938], %r716;
	bra.uni 	$L__BB0_2047;
$L__BB0_1176:
	setp.neu.f32 	%p470, %f273, %f288;
	@%p470 bra 	$L__BB0_1178;
	add.s64 	%rd936, %rd1, %rd931;
	mov.b32 	%r715, 1065353216;
	st.global.u32 	[%rd936], %r715;
	bra.uni 	$L__BB0_2047;
$L__BB0_1178:
	add.s64 	%rd934, %rd1, %rd931;
	mov.b32 	%r714, 0;
	st.global.u32 	[%rd934], %r714;
	bra.uni 	$L__BB0_2047;
$L__BB0_1179:
	mul.wide.s32 	%rd865, %r1, 4;
	add.s64 	%rd866, %rd3, %rd865;
	ld.global.f32 	%f289, [%rd866];
	ld.global.u32 	%r20, [%rd2+72];
	add.s32 	%r662, %r20, 15;
	cvt.rn.f32.s32 	%f290, %r662;
	setp.leu.f32 	%p435, %f289, %f290;
	@%p435 bra 	$L__BB0_1211;
	add.s32 	%r686, %r20, 23;
	cvt.rn.f32.s32 	%f291, %r686;
	setp.leu.f32 	%p451, %f289, %f291;
	@%p451 bra 	$L__BB0_1196;
	add.s32 	%r698, %r20, 27;
	cvt.rn.f32.s32 	%f292, %r698;
	setp.leu.f32 	%p459, %f289, %f292;
	@%p459 bra 	$L__BB0_1189;
	add.s32 	%r704, %r20, 29;
	cvt.rn.f32.s32 	%f293, %r704;
	setp.leu.f32 	%p463, %f289, %f293;
	@%p463 bra 	$L__BB0_1186;
	add.s32 	%r707, %r20, 31;
	cvt.rn.f32.s32 	%f526, %r707;
	setp.neu.f32 	%p465, %f289, %f526;
	@%p465 bra 	$L__BB0_1185;
	add.s64 	%rd930, %rd1, %rd865;
	mov.b32 	%r709, 1106771968;
	st.global.u32 	[%rd930], %r709;
	bra.uni 	$L__BB0_2047;
$L__BB0_1185:
	add.s64 	%rd928, %rd1, %rd865;
	mov.b32 	%r708, 1106247680;
	st.global.u32 	[%rd928], %r708;
	bra.uni 	$L__BB0_2047;
$L__BB0_1186:
	setp.neu.f32 	%p464, %f289, %f293;
	@%p464 bra 	$L__BB0_1188;
	add.s64 	%rd926, %rd1, %rd865;
	mov.b32 	%r706, 1105723392;
	st.global.u32 	[%rd926], %r706;
	bra.uni 	$L__BB0_2047;
$L__BB0_1188:
	add.s64 	%rd924, %rd1, %rd865;
	mov.b32 	%r705, 1105199104;
	st.global.u32 	[%rd924], %r705;
	bra.uni 	$L__BB0_2047;
$L__BB0_1189:
	add.s32 	%r699, %r20, 25;
	cvt.rn.f32.s32 	%f294, %r699;
	setp.leu.f32 	%p460, %f289, %f294;
	@%p460 bra 	$L__BB0_1193;
	setp.neu.f32 	%p462, %f289, %f292;
	@%p462 bra 	$L__BB0_1192;
	add.s64 	%rd922, %rd1, %rd865;
	mov.b32 	%r703, 1104674816;
	st.global.u32 	[%rd922], %r703;
	bra.uni 	$L__BB0_2047;
$L__BB0_1192:
	add.s64 	%rd920, %rd1, %rd865;
	mov.b32 	%r702, 1104150528;
	st.global.u32 	[%rd920], %r702;
	bra.uni 	$L__BB0_2047;
$L__BB0_1193:
	setp.neu.f32 	%p461, %f289, %f294;
	@%p461 bra 	$L__BB0_1195;
	add.s64 	%rd918, %rd1, %rd865;
	mov.b32 	%r701, 1103626240;
	st.global.u32 	[%rd918], %r701;
	bra.uni 	$L__BB0_2047;
$L__BB0_1195:
	add.s64 	%rd916, %rd1, %rd865;
	mov.b32 	%r700, 1103101952;
	st.global.u32 	[%rd916], %r700;
	bra.uni 	$L__BB0_2047;
$L__BB0_1196:
	add.s32 	%r687, %r20, 19;
	cvt.rn.f32.s32 	%f295, %r687;
	setp.leu.f32 	%p452, %f289, %f295;
	@%p452 bra 	$L__BB0_1204;
	add.s32 	%r693, %r20, 21;
	cvt.rn.f32.s32 	%f296, %r693;
	setp.leu.f32 	%p456, %f289, %f296;
	@%p456 bra 	$L__BB0_1201;
	setp.neu.f32 	%p458, %f289, %f291;
	@%p458 bra 	$L__BB0_1200;
	add.s64 	%rd914, %rd1, %rd865;
	mov.b32 	%r697, 1102577664;
	st.global.u32 	[%rd914], %r697;
	bra.uni 	$L__BB0_2047;
$L__BB0_1200:
	add.s64 	%rd912, %rd1, %rd865;
	mov.b32 	%r696, 1102053376;
	st.global.u32 	[%rd912], %r696;
	bra.uni 	$L__BB0_2047;
$L__BB0_1201:
	setp.neu.f32 	%p457, %f289, %f296;
	@%p457 bra 	$L__BB0_1203;
	add.s64 	%rd910, %rd1, %rd865;
	mov.b32 	%r695, 1101529088;
	st.global.u32 	[%rd910], %r695;
	bra.uni 	$L__BB0_2047;
$L__BB0_1203:
	add.s64 	%rd908, %rd1, %rd865;
	mov.b32 	%r694, 1101004800;
	st.global.u32 	[%rd908], %r694;
	bra.uni 	$L__BB0_2047;
$L__BB0_1204:
	add.s32 	%r688, %r20, 17;
	cvt.rn.f32.s32 	%f297, %r688;
	setp.leu.f32 	%p453, %f289, %f297;
	@%p453 bra 	$L__BB0_1208;
	setp.neu.f32 	%p455, %f289, %f295;
	@%p455 bra 	$L__BB0_1207;
	add.s64 	%rd906, %rd1, %rd865;
	mov.b32 	%r692, 1100480512;
	st.global.u32 	[%rd906], %r692;
	bra.uni 	$L__BB0_2047;
$L__BB0_1207:
	add.s64 	%rd904, %rd1, %rd865;
	mov.b32 	%r691, 1099956224;
	st.global.u32 	[%rd904], %r691;
	bra.uni 	$L__BB0_2047;
$L__BB0_1208:
	setp.neu.f32 	%p454, %f289, %f297;
	@%p454 bra 	$L__BB0_1210;
	add.s64 	%rd902, %rd1, %rd865;
	mov.b32 	%r690, 1099431936;
	st.global.u32 	[%rd902], %r690;
	bra.uni 	$L__BB0_2047;
$L__BB0_1210:
	add.s64 	%rd900, %rd1, %rd865;
	mov.b32 	%r689, 1098907648;
	st.global.u32 	[%rd900], %r689;
	bra.uni 	$L__BB0_2047;
$L__BB0_1211:
	add.s32 	%r663, %r20, 7;
	cvt.rn.f32.s32 	%f298, %r663;
	setp.leu.f32 	%p436, %f289, %f298;
	@%p436 bra 	$L__BB0_1227;
	add.s32 	%r675, %r20, 11;
	cvt.rn.f32.s32 	%f299, %r675;
	setp.leu.f32 	%p444, %f289, %f299;
	@%p444 bra 	$L__BB0_1220;
	add.s32 	%r681, %r20, 13;
	cvt.rn.f32.s32 	%f300, %r681;
	setp.leu.f32 	%p448, %f289, %f300;
	@%p448 bra 	$L__BB0_1217;
	setp.neu.f32 	%p450, %f289, %f290;
	@%p450 bra 	$L__BB0_1216;
	add.s64 	%rd898, %rd1, %rd865;
	mov.b32 	%r685, 1097859072;
	st.global.u32 	[%rd898], %r685;
	bra.uni 	$L__BB0_2047;
$L__BB0_1216:
	add.s64 	%rd896, %rd1, %rd865;
	mov.b32 	%r684, 1096810496;
	st.global.u32 	[%rd896], %r684;
	bra.uni 	$L__BB0_2047;
$L__BB0_1217:
	setp.neu.f32 	%p449, %f289, %f300;
	@%p449 bra 	$L__BB0_1219;
	add.s64 	%rd894, %rd1, %rd865;
	mov.b32 	%r683, 1095761920;
	st.global.u32 	[%rd894], %r683;
	bra.uni 	$L__BB0_2047;
$L__BB0_1219:
	add.s64 	%rd892, %rd1, %rd865;
	mov.b32 	%r682, 1094713344;
	st.global.u32 	[%rd892], %r682;
	bra.uni 	$L__BB0_2047;
$L__BB0_1220:
	add.s32 	%r676, %r20, 9;
	cvt.rn.f32.s32 	%f301, %r676;
	setp.leu.f32 	%p445, %f289, %f301;
	@%p445 bra 	$L__BB0_1224;
	setp.neu.f32 	%p447, %f289, %f299;
	@%p447 bra 	$L__BB0_1223;
	add.s64 	%rd890, %rd1, %rd865;
	mov.b32 	%r680, 1093664768;
	st.global.u32 	[%rd890], %r680;
	bra.uni 	$L__BB0_2047;
$L__BB0_1223:
	add.s64 	%rd888, %rd1, %rd865;
	mov.b32 	%r679, 1092616192;
	st.global.u32 	[%rd888], %r679;
	bra.uni 	$L__BB0_2047;
$L__BB0_1224:
	setp.neu.f32 	%p446, %f289, %f301;
	@%p446 bra 	$L__BB0_1226;
	add.s64 	%rd886, %rd1, %rd865;
	mov.b32 	%r678, 1091567616;
	st.global.u32 	[%rd886], %r678;
	bra.uni 	$L__BB0_2047;
$L__BB0_1226:
	add.s64 	%rd884, %rd1, %rd865;
	mov.b32 	%r677, 1090519040;
	st.global.u32 	[%rd884], %r677;
	bra.uni 	$L__BB0_2047;
$L__BB0_1227:
	add.s32 	%r664, %r20, 3;
	cvt.rn.f32.s32 	%f302, %r664;
	setp.leu.f32 	%p437, %f289, %f302;
	@%p437 bra 	$L__BB0_1235;
	add.s32 	%r670, %r20, 5;
	cvt.rn.f32.s32 	%f303, %r670;
	setp.leu.f32 	%p441, %f289, %f303;
	@%p441 bra 	$L__BB0_1232;
	setp.neu.f32 	%p443, %f289, %f298;
	@%p443 bra 	$L__BB0_1231;
	add.s64 	%rd882, %rd1, %rd865;
	mov.b32 	%r674, 1088421888;
	st.global.u32 	[%rd882], %r674;
	bra.uni 	$L__BB0_2047;
$L__BB0_1231:
	add.s64 	%rd880, %rd1, %rd865;
	mov.b32 	%r673, 1086324736;
	st.global.u32 	[%rd880], %r673;
	bra.uni 	$L__BB0_2047;
$L__BB0_1232:
	setp.neu.f32 	%p442, %f289, %f303;
	@%p442 bra 	$L__BB0_1234;
	add.s64 	%rd878, %rd1, %rd865;
	mov.b32 	%r672, 1084227584;
	st.global.u32 	[%rd878], %r672;
	bra.uni 	$L__BB0_2047;
$L__BB0_1234:
	add.s64 	%rd876, %rd1, %rd865;
	mov.b32 	%r671, 1082130432;
	st.global.u32 	[%rd876], %r671;
	bra.uni 	$L__BB0_2047;
$L__BB0_1235:
	add.s32 	%r665, %r20, 1;
	cvt.rn.f32.s32 	%f304, %r665;
	setp.leu.f32 	%p438, %f289, %f304;
	@%p438 bra 	$L__BB0_1239;
	setp.neu.f32 	%p440, %f289, %f302;
	@%p440 bra 	$L__BB0_1238;
	add.s64 	%rd874, %rd1, %rd865;
	mov.b32 	%r669, 1077936128;
	st.global.u32 	[%rd874], %r669;
	bra.uni 	$L__BB0_2047;
$L__BB0_1238:
	add.s64 	%rd872, %rd1, %rd865;
	mov.b32 	%r668, 1073741824;
	st.global.u32 	[%rd872], %r668;
	bra.uni 	$L__BB0_2047;
$L__BB0_1239:
	setp.neu.f32 	%p439, %f289, %f304;
	@%p439 bra 	$L__BB0_1241;
	add.s64 	%rd870, %rd1, %rd865;
	mov.b32 	%r667, 1065353216;
	st.global.u32 	[%rd870], %r667;
	bra.uni 	$L__BB0_2047;
$L__BB0_1241:
	add.s64 	%rd868, %rd1, %rd865;
	mov.b32 	%r666, 0;
	st.global.u32 	[%rd868], %r666;
	bra.uni 	$L__BB0_2047;
$L__BB0_1242:
	setp.eq.s32 	%p15, %r34, 18;
	@%p15 bra 	$L__BB0_1179;
	mul.wide.s32 	%rd799, %r1, 4;
	add.s64 	%rd800, %rd3, %rd799;
	ld.global.f32 	%f305, [%rd800];
	ld.global.u32 	%r21, [%rd2+76];
	add.s32 	%r614, %r21, 15;
	cvt.rn.f32.s32 	%f306, %r614;
	setp.leu.f32 	%p404, %f305, %f306;
	@%p404 bra 	$L__BB0_1275;
	add.s32 	%r638, %r21, 23;
	cvt.rn.f32.s32 	%f307, %r638;
	setp.leu.f32 	%p420, %f305, %f307;
	@%p420 bra 	$L__BB0_1260;
	add.s32 	%r650, %r21, 27;
	cvt.rn.f32.s32 	%f308, %r650;
	setp.leu.f32 	%p428, %f305, %f308;
	@%p428 bra 	$L__BB0_1253;
	add.s32 	%r656, %r21, 29;
	cvt.rn.f32.s32 	%f309, %r656;
	setp.leu.f32 	%p432, %f305, %f309;
	@%p432 bra 	$L__BB0_1250;
	add.s32 	%r659, %r21, 31;
	cvt.rn.f32.s32 	%f525, %r659;
	setp.neu.f32 	%p434, %f305, %f525;
	@%p434 bra 	$L__BB0_1249;
	add.s64 	%rd864, %rd1, %rd799;
	mov.b32 	%r661, 1106771968;
	st.global.u32 	[%rd864], %r661;
	bra.uni 	$L__BB0_2047;
$L__BB0_1249:
	add.s64 	%rd862, %rd1, %rd799;
	mov.b32 	%r660, 1106247680;
	st.global.u32 	[%rd862], %r660;
	bra.uni 	$L__BB0_2047;
$L__BB0_1250:
	setp.neu.f32 	%p433, %f305, %f309;
	@%p433 bra 	$L__BB0_1252;
	add.s64 	%rd860, %rd1, %rd799;
	mov.b32 	%r658, 1105723392;
	st.global.u32 	[%rd860], %r658;
	bra.uni 	$L__BB0_2047;
$L__BB0_1252:
	add.s64 	%rd858, %rd1, %rd799;
	mov.b32 	%r657, 1105199104;
	st.global.u32 	[%rd858], %r657;
	bra.uni 	$L__BB0_2047;
$L__BB0_1253:
	add.s32 	%r651, %r21, 25;
	cvt.rn.f32.s32 	%f310, %r651;
	setp.leu.f32 	%p429, %f305, %f310;
	@%p429 bra 	$L__BB0_1257;
	setp.neu.f32 	%p431, %f305, %f308;
	@%p431 bra 	$L__BB0_1256;
	add.s64 	%rd856, %rd1, %rd799;
	mov.b32 	%r655, 1104674816;
	st.global.u32 	[%rd856], %r655;
	bra.uni 	$L__BB0_2047;
$L__BB0_1256:
	add.s64 	%rd854, %rd1, %rd799;
	mov.b32 	%r654, 1104150528;
	st.global.u32 	[%rd854], %r654;
	bra.uni 	$L__BB0_2047;
$L__BB0_1257:
	setp.neu.f32 	%p430, %f305, %f310;
	@%p430 bra 	$L__BB0_1259;
	add.s64 	%rd852, %rd1, %rd799;
	mov.b32 	%r653, 1103626240;
	st.global.u32 	[%rd852], %r653;
	bra.uni 	$L__BB0_2047;
$L__BB0_1259:
	add.s64 	%rd850, %rd1, %rd799;
	mov.b32 	%r652, 1103101952;
	st.global.u32 	[%rd850], %r652;
	bra.uni 	$L__BB0_2047;
$L__BB0_1260:
	add.s32 	%r639, %r21, 19;
	cvt.rn.f32.s32 	%f311, %r639;
	setp.leu.f32 	%p421, %f305, %f311;
	@%p421 bra 	$L__BB0_1268;
	add.s32 	%r645, %r21, 21;
	cvt.rn.f32.s32 	%f312, %r645;
	setp.leu.f32 	%p425, %f305, %f312;
	@%p425 bra 	$L__BB0_1265;
	setp.neu.f32 	%p427, %f305, %f307;
	@%p427 bra 	$L__BB0_1264;
	add.s64 	%rd848, %rd1, %rd799;
	mov.b32 	%r649, 1102577664;
	st.global.u32 	[%rd848], %r649;
	bra.uni 	$L__BB0_2047;
$L__BB0_1264:
	add.s64 	%rd846, %rd1, %rd799;
	mov.b32 	%r648, 1102053376;
	st.global.u32 	[%rd846], %r648;
	bra.uni 	$L__BB0_2047;
$L__BB0_1265:
	setp.neu.f32 	%p426, %f305, %f312;
	@%p426 bra 	$L__BB0_1267;
	add.s64 	%rd844, %rd1, %rd799;
	mov.b32 	%r647, 1101529088;
	st.global.u32 	[%rd844], %r647;
	bra.uni 	$L__BB0_2047;
$L__BB0_1267:
	add.s64 	%rd842, %rd1, %rd799;
	mov.b32 	%r646, 1101004800;
	st.global.u32 	[%rd842], %r646;
	bra.uni 	$L__BB0_2047;
$L__BB0_1268:
	add.s32 	%r640, %r21, 17;
	cvt.rn.f32.s32 	%f313, %r640;
	setp.leu.f32 	%p422, %f305, %f313;
	@%p422 bra 	$L__BB0_1272;
	setp.neu.f32 	%p424, %f305, %f311;
	@%p424 bra 	$L__BB0_1271;
	add.s64 	%rd840, %rd1, %rd799;
	mov.b32 	%r644, 1100480512;
	st.global.u32 	[%rd840], %r644;
	bra.uni 	$L__BB0_2047;
$L__BB0_1271:
	add.s64 	%rd838, %rd1, %rd799;
	mov.b32 	%r643, 1099956224;
	st.global.u32 	[%rd838], %r643;
	bra.uni 	$L__BB0_2047;
$L__BB0_1272:
	setp.neu.f32 	%p423, %f305, %f313;
	@%p423 bra 	$L__BB0_1274;
	add.s64 	%rd836, %rd1, %rd799;
	mov.b32 	%r642, 1099431936;
	st.global.u32 	[%rd836], %r642;
	bra.uni 	$L__BB0_2047;
$L__BB0_1274:
	add.s64 	%rd834, %rd1, %rd799;
	mov.b32 	%r641, 1098907648;
	st.global.u32 	[%rd834], %r641;
	bra.uni 	$L__BB0_2047;
$L__BB0_1275:
	add.s32 	%r615, %r21, 7;
	cvt.rn.f32.s32 	%f314, %r615;
	setp.leu.f32 	%p405, %f305, %f314;
	@%p405 bra 	$L__BB0_1291;
	add.s32 	%r627, %r21, 11;
	cvt.rn.f32.s32 	%f315, %r627;
	setp.leu.f32 	%p413, %f305, %f315;
	@%p413 bra 	$L__BB0_1284;
	add.s32 	%r633, %r21, 13;
	cvt.rn.f32.s32 	%f316, %r633;
	setp.leu.f32 	%p417, %f305, %f316;
	@%p417 bra 	$L__BB0_1281;
	setp.neu.f32 	%p419, %f305, %f306;
	@%p419 bra 	$L__BB0_1280;
	add.s64 	%rd832, %rd1, %rd799;
	mov.b32 	%r637, 1097859072;
	st.global.u32 	[%rd832], %r637;
	bra.uni 	$L__BB0_2047;
$L__BB0_1280:
	add.s64 	%rd830, %rd1, %rd799;
	mov.b32 	%r636, 1096810496;
	st.global.u32 	[%rd830], %r636;
	bra.uni 	$L__BB0_2047;
$L__BB0_1281:
	setp.neu.f32 	%p418, %f305, %f316;
	@%p418 bra 	$L__BB0_1283;
	add.s64 	%rd828, %rd1, %rd799;
	mov.b32 	%r635, 1095761920;
	st.global.u32 	[%rd828], %r635;
	bra.uni 	$L__BB0_2047;
$L__BB0_1283:
	add.s64 	%rd826, %rd1, %rd799;
	mov.b32 	%r634, 1094713344;
	st.global.u32 	[%rd826], %r634;
	bra.uni 	$L__BB0_2047;
$L__BB0_1284:
	add.s32 	%r628, %r21, 9;
	cvt.rn.f32.s32 	%f317, %r628;
	setp.leu.f32 	%p414, %f305, %f317;
	@%p414 bra 	$L__BB0_1288;
	setp.neu.f32 	%p416, %f305, %f315;
	@%p416 bra 	$L__BB0_1287;
	add.s64 	%rd824, %rd1, %rd799;
	mov.b32 	%r632, 1093664768;
	st.global.u32 	[%rd824], %r632;
	bra.uni 	$L__BB0_2047;
$L__BB0_1287:
	add.s64 	%rd822, %rd1, %rd799;
	mov.b32 	%r631, 1092616192;
	st.global.u32 	[%rd822], %r631;
	bra.uni 	$L__BB0_2047;
$L__BB0_1288:
	setp.neu.f32 	%p415, %f305, %f317;
	@%p415 bra 	$L__BB0_1290;
	add.s64 	%rd820, %rd1, %rd799;
	mov.b32 	%r630, 1091567616;
	st.global.u32 	[%rd820], %r630;
	bra.uni 	$L__BB0_2047;
$L__BB0_1290:
	add.s64 	%rd818, %rd1, %rd799;
	mov.b32 	%r629, 1090519040;
	st.global.u32 	[%rd818], %r629;
	bra.uni 	$L__BB0_2047;
$L__BB0_1291:
	add.s32 	%r616, %r21, 3;
	cvt.rn.f32.s32 	%f318, %r616;
	setp.leu.f32 	%p406, %f305, %f318;
	@%p406 bra 	$L__BB0_1299;
	add.s32 	%r622, %r21, 5;
	cvt.rn.f32.s32 	%f319, %r622;
	setp.leu.f32 	%p410, %f305, %f319;
	@%p410 bra 	$L__BB0_1296;
	setp.neu.f32 	%p412, %f305, %f314;
	@%p412 bra 	$L__BB0_1295;
	add.s64 	%rd816, %rd1, %rd799;
	mov.b32 	%r626, 1088421888;
	st.global.u32 	[%rd816], %r626;
	bra.uni 	$L__BB0_2047;
$L__BB0_1295:
	add.s64 	%rd814, %rd1, %rd799;
	mov.b32 	%r625, 1086324736;
	st.global.u32 	[%rd814], %r625;
	bra.uni 	$L__BB0_2047;
$L__BB0_1296:
	setp.neu.f32 	%p411, %f305, %f319;
	@%p411 bra 	$L__BB0_1298;
	add.s64 	%rd812, %rd1, %rd799;
	mov.b32 	%r624, 1084227584;
	st.global.u32 	[%rd812], %r624;
	bra.uni 	$L__BB0_2047;
$L__BB0_1298:
	add.s64 	%rd810, %rd1, %rd799;
	mov.b32 	%r623, 1082130432;
	st.global.u32 	[%rd810], %r623;
	bra.uni 	$L__BB0_2047;
$L__BB0_1299:
	add.s32 	%r617, %r21, 1;
	cvt.rn.f32.s32 	%f320, %r617;
	setp.leu.f32 	%p407, %f305, %f320;
	@%p407 bra 	$L__BB0_1303;
	setp.neu.f32 	%p409, %f305, %f318;
	@%p409 bra 	$L__BB0_1302;
	add.s64 	%rd808, %rd1, %rd799;
	mov.b32 	%r621, 1077936128;
	st.global.u32 	[%rd808], %r621;
	bra.uni 	$L__BB0_2047;
$L__BB0_1302:
	add.s64 	%rd806, %rd1, %rd799;
	mov.b32 	%r620, 1073741824;
	st.global.u32 	[%rd806], %r620;
	bra.uni 	$L__BB0_2047;
$L__BB0_1303:
	setp.neu.f32 	%p408, %f305, %f320;
	@%p408 bra 	$L__BB0_1305;
	add.s64 	%rd804, %rd1, %rd799;
	mov.b32 	%r619, 1065353216;
	st.global.u32 	[%rd804], %r619;
	bra.uni 	$L__BB0_2047;
$L__BB0_1305:
	add.s64 	%rd802, %rd1, %rd799;
	mov.b32 	%r618, 0;
	st.global.u32 	[%rd802], %r618;
	bra.uni 	$L__BB0_2047;
$L__BB0_1306:
	add.s64 	%rd796, %rd1, %rd733;
	mov.b32 	%r612, 1106247680;
	st.global.u32 	[%rd796], %r612;
	bra.uni 	$L__BB0_2047;
$L__BB0_1307:
	setp.neu.f32 	%p402, %f321, %f325;
	@%p402 bra 	$L__BB0_1309;
	add.s64 	%rd794, %rd1, %rd733;
	mov.b32 	%r610, 1105723392;
	st.global.u32 	[%rd794], %r610;
	bra.uni 	$L__BB0_2047;
$L__BB0_1309:
	add.s64 	%rd792, %rd1, %rd733;
	mov.b32 	%r609, 1105199104;
	st.global.u32 	[%rd792], %r609;
	bra.uni 	$L__BB0_2047;
$L__BB0_1310:
	add.s32 	%r603, %r22, 25;
	cvt.rn.f32.s32 	%f326, %r603;
	setp.leu.f32 	%p398, %f321, %f326;
	@%p398 bra 	$L__BB0_1314;
	setp.neu.f32 	%p400, %f321, %f324;
	@%p400 bra 	$L__BB0_1313;
	add.s64 	%rd790, %rd1, %rd733;
	mov.b32 	%r607, 1104674816;
	st.global.u32 	[%rd790], %r607;
	bra.uni 	$L__BB0_2047;
$L__BB0_1313:
	add.s64 	%rd788, %rd1, %rd733;
	mov.b32 	%r606, 1104150528;
	st.global.u32 	[%rd788], %r606;
	bra.uni 	$L__BB0_2047;
$L__BB0_1314:
	setp.neu.f32 	%p399, %f321, %f326;
	@%p399 bra 	$L__BB0_1316;
	add.s64 	%rd786, %rd1, %rd733;
	mov.b32 	%r605, 1103626240;
	st.global.u32 	[%rd786], %r605;
	bra.uni 	$L__BB0_2047;
$L__BB0_1316:
	add.s64 	%rd784, %rd1, %rd733;
	mov.b32 	%r604, 1103101952;
	st.global.u32 	[%rd784], %r604;
	bra.uni 	$L__BB0_2047;
$L__BB0_1317:
	add.s32 	%r591, %r22, 19;
	cvt.rn.f32.s32 	%f327, %r591;
	setp.leu.f32 	%p390, %f321, %f327;
	@%p390 bra 	$L__BB0_1325;
	add.s32 	%r597, %r22, 21;
	cvt.rn.f32.s32 	%f328, %r597;
	setp.leu.f32 	%p394, %f321, %f328;
	@%p394 bra 	$L__BB0_1322;
	setp.neu.f32 	%p396, %f321, %f323;
	@%p396 bra 	$L__BB0_1321;
	add.s64 	%rd782, %rd1, %rd733;
	mov.b32 	%r601, 1102577664;
	st.global.u32 	[%rd782], %r601;
	bra.uni 	$L__BB0_2047;
$L__BB0_1321:
	add.s64 	%rd780, %rd1, %rd733;
	mov.b32 	%r600, 1102053376;
	st.global.u32 	[%rd780], %r600;
	bra.uni 	$L__BB0_2047;
$L__BB0_1322:
	setp.neu.f32 	%p395, %f321, %f328;
	@%p395 bra 	$L__BB0_1324;
	add.s64 	%rd778, %rd1, %rd733;
	mov.b32 	%r599, 1101529088;
	st.global.u32 	[%rd778], %r599;
	bra.uni 	$L__BB0_2047;
$L__BB0_1324:
	add.s64 	%rd776, %rd1, %rd733;
	mov.b32 	%r598, 1101004800;
	st.global.u32 	[%rd776], %r598;
	bra.uni 	$L__BB0_2047;
$L__BB0_1325:
	add.s32 	%r592, %r22, 17;
	cvt.rn.f32.s32 	%f329, %r592;
	setp.leu.f32 	%p391, %f321, %f329;
	@%p391 bra 	$L__BB0_1329;
	setp.neu.f32 	%p393, %f321, %f327;
	@%p393 bra 	$L__BB0_1328;
	add.s64 	%rd774, %rd1, %rd733;
	mov.b32 	%r596, 1100480512;
	st.global.u32 	[%rd774], %r596;
	bra.uni 	$L__BB0_2047;
$L__BB0_1328:
	add.s64 	%rd772, %rd1, %rd733;
	mov.b32 	%r595, 1099956224;
	st.global.u32 	[%rd772], %r595;
	bra.uni 	$L__BB0_2047;
$L__BB0_1329:
	setp.neu.f32 	%p392, %f321, %f329;
	@%p392 bra 	$L__BB0_1331;
	add.s64 	%rd770, %rd1, %rd733;
	mov.b32 	%r594, 1099431936;
	st.global.u32 	[%rd770], %r594;
	bra.uni 	$L__BB0_2047;
$L__BB0_1331:
	add.s64 	%rd768, %rd1, %rd733;
	mov.b32 	%r593, 1098907648;
	st.global.u32 	[%rd768], %r593;
	bra.uni 	$L__BB0_2047;
$L__BB0_1332:
	add.s32 	%r567, %r22, 7;
	cvt.rn.f32.s32 	%f330, %r567;
	setp.leu.f32 	%p374, %f321, %f330;
	@%p374 bra 	$L__BB0_1348;
	add.s32 	%r579, %r22, 11;
	cvt.rn.f32.s32 	%f331, %r579;
	setp.leu.f32 	%p382, %f321, %f331;
	@%p382 bra 	$L__BB0_1341;
	add.s32 	%r585, %r22, 13;
	cvt.rn.f32.s32 	%f332, %r585;
	setp.leu.f32 	%p386, %f321, %f332;
	@%p386 bra 	$L__BB0_1338;
	setp.neu.f32 	%p388, %f321, %f322;
	@%p388 bra 	$L__BB0_1337;
	add.s64 	%rd766, %rd1, %rd733;
	mov.b32 	%r589, 1097859072;
	st.global.u32 	[%rd766], %r589;
	bra.uni 	$L__BB0_2047;
$L__BB0_1337:
	add.s64 	%rd764, %rd1, %rd733;
	mov.b32 	%r588, 1096810496;
	st.global.u32 	[%rd764], %r588;
	bra.uni 	$L__BB0_2047;
$L__BB0_1338:
	setp.neu.f32 	%p387, %f321, %f332;
	@%p387 bra 	$L__BB0_1340;
	add.s64 	%rd762, %rd1, %rd733;
	mov.b32 	%r587, 1095761920;
	st.global.u32 	[%rd762], %r587;
	bra.uni 	$L__BB0_2047;
$L__BB0_1340:
	add.s64 	%rd760, %rd1, %rd733;
	mov.b32 	%r586, 1094713344;
	st.global.u32 	[%rd760], %r586;
	bra.uni 	$L__BB0_2047;
$L__BB0_1341:
	add.s32 	%r580, %r22, 9;
	cvt.rn.f32.s32 	%f333, %r580;
	setp.leu.f32 	%p383, %f321, %f333;
	@%p383 bra 	$L__BB0_1345;
	setp.neu.f32 	%p385, %f321, %f331;
	@%p385 bra 	$L__BB0_1344;
	add.s64 	%rd758, %rd1, %rd733;
	mov.b32 	%r584, 1093664768;
	st.global.u32 	[%rd758], %r584;
	bra.uni 	$L__BB0_2047;
$L__BB0_1344:
	add.s64 	%rd756, %rd1, %rd733;
	mov.b32 	%r583, 1092616192;
	st.global.u32 	[%rd756], %r583;
	bra.uni 	$L__BB0_2047;
$L__BB0_1345:
	setp.neu.f32 	%p384, %f321, %f333;
	@%p384 bra 	$L__BB0_1347;
	add.s64 	%rd754, %rd1, %rd733;
	mov.b32 	%r582, 1091567616;
	st.global.u32 	[%rd754], %r582;
	bra.uni 	$L__BB0_2047;
$L__BB0_1347:
	add.s64 	%rd752, %rd1, %rd733;
	mov.b32 	%r581, 1090519040;
	st.global.u32 	[%rd752], %r581;
	bra.uni 	$L__BB0_2047;
$L__BB0_1348:
	add.s32 	%r568, %r22, 3;
	cvt.rn.f32.s32 	%f334, %r568;
	setp.leu.f32 	%p375, %f321, %f334;
	@%p375 bra 	$L__BB0_1356;
	add.s32 	%r574, %r22, 5;
	cvt.rn.f32.s32 	%f335, %r574;
	setp.leu.f32 	%p379, %f321, %f335;
	@%p379 bra 	$L__BB0_1353;
	setp.neu.f32 	%p381, %f321, %f330;
	@%p381 bra 	$L__BB0_1352;
	add.s64 	%rd750, %rd1, %rd733;
	mov.b32 	%r578, 1088421888;
	st.global.u32 	[%rd750], %r578;
	bra.uni 	$L__BB0_2047;
$L__BB0_1352:
	add.s64 	%rd748, %rd1, %rd733;
	mov.b32 	%r577, 1086324736;
	st.global.u32 	[%rd748], %r577;
	bra.uni 	$L__BB0_2047;
$L__BB0_1353:
	setp.neu.f32 	%p380, %f321, %f335;
	@%p380 bra 	$L__BB0_1355;
	add.s64 	%rd746, %rd1, %rd733;
	mov.b32 	%r576, 1084227584;
	st.global.u32 	[%rd746], %r576;
	bra.uni 	$L__BB0_2047;
$L__BB0_1355:
	add.s64 	%rd744, %rd1, %rd733;
	mov.b32 	%r575, 1082130432;
	st.global.u32 	[%rd744], %r575;
	bra.uni 	$L__BB0_2047;
$L__BB0_1356:
	add.s32 	%r569, %r22, 1;
	cvt.rn.f32.s32 	%f336, %r569;
	setp.leu.f32 	%p376, %f321, %f336;
	@%p376 bra 	$L__BB0_1360;
	setp.neu.f32 	%p378, %f321, %f334;
	@%p378 bra 	$L__BB0_1359;
	add.s64 	%rd742, %rd1, %rd733;
	mov.b32 	%r573, 1077936128;
	st.global.u32 	[%rd742], %r573;
	bra.uni 	$L__BB0_2047;
$L__BB0_1359:
	add.s64 	%rd740, %rd1, %rd733;
	mov.b32 	%r572, 1073741824;
	st.global.u32 	[%rd740], %r572;
	bra.uni 	$L__BB0_2047;
$L__BB0_1360:
	setp.neu.f32 	%p377, %f321, %f336;
	@%p377 bra 	$L__BB0_1362;
	add.s64 	%rd738, %rd1, %rd733;
	mov.b32 	%r571, 1065353216;
	st.global.u32 	[%rd738], %r571;
	bra.uni 	$L__BB0_2047;
$L__BB0_1362:
	add.s64 	%rd736, %rd1, %rd733;
	mov.b32 	%r570, 0;
	st.global.u32 	[%rd736], %r570;
	bra.uni 	$L__BB0_2047;
$L__BB0_1363:
	mul.wide.s32 	%rd667, %r1, 4;
	add.s64 	%rd668, %rd3, %rd667;
	ld.global.f32 	%f337, [%rd668];
	ld.global.u32 	%r23, [%rd2+84];
	add.s32 	%r518, %r23, 15;
	cvt.rn.f32.s32 	%f338, %r518;
	setp.leu.f32 	%p342, %f337, %f338;
	@%p342 bra 	$L__BB0_1395;
	add.s32 	%r542, %r23, 23;
	cvt.rn.f32.s32 	%f339, %r542;
	setp.leu.f32 	%p358, %f337, %f339;
	@%p358 bra 	$L__BB0_1380;
	add.s32 	%r554, %r23, 27;
	cvt.rn.f32.s32 	%f340, %r554;
	setp.leu.f32 	%p366, %f337, %f340;
	@%p366 bra 	$L__BB0_1373;
	add.s32 	%r560, %r23, 29;
	cvt.rn.f32.s32 	%f341, %r560;
	setp.leu.f32 	%p370, %f337, %f341;
	@%p370 bra 	$L__BB0_1370;
	add.s32 	%r563, %r23, 31;
	cvt.rn.f32.s32 	%f523, %r563;
	setp.neu.f32 	%p372, %f337, %f523;
	@%p372 bra 	$L__BB0_1369;
	add.s64 	%rd732, %rd1, %rd667;
	mov.b32 	%r565, 1106771968;
	st.global.u32 	[%rd732], %r565;
	bra.uni 	$L__BB0_2047;
$L__BB0_1369:
	add.s64 	%rd730, %rd1, %rd667;
	mov.b32 	%r564, 1106247680;
	st.global.u32 	[%rd730], %r564;
	bra.uni 	$L__BB0_2047;
$L__BB0_1370:
	setp.neu.f32 	%p371, %f337, %f341;
	@%p371 bra 	$L__BB0_1372;
	add.s64 	%rd728, %rd1, %rd667;
	mov.b32 	%r562, 1105723392;
	st.global.u32 	[%rd728], %r562;
	bra.uni 	$L__BB0_2047;
$L__BB0_1372:
	add.s64 	%rd726, %rd1, %rd667;
	mov.b32 	%r561, 1105199104;
	st.global.u32 	[%rd726], %r561;
	bra.uni 	$L__BB0_2047;
$L__BB0_1373:
	add.s32 	%r555, %r23, 25;
	cvt.rn.f32.s32 	%f342, %r555;
	setp.leu.f32 	%p367, %f337, %f342;
	@%p367 bra 	$L__BB0_1377;
	setp.neu.f32 	%p369, %f337, %f340;
	@%p369 bra 	$L__BB0_1376;
	add.s64 	%rd724, %rd1, %rd667;
	mov.b32 	%r559, 1104674816;
	st.global.u32 	[%rd724], %r559;
	bra.uni 	$L__BB0_2047;
$L__BB0_1376:
	add.s64 	%rd722, %rd1, %rd667;
	mov.b32 	%r558, 1104150528;
	st.global.u32 	[%rd722], %r558;
	bra.uni 	$L__BB0_2047;
$L__BB0_1377:
	setp.neu.f32 	%p368, %f337, %f342;
	@%p368 bra 	$L__BB0_1379;
	add.s64 	%rd720, %rd1, %rd667;
	mov.b32 	%r557, 1103626240;
	st.global.u32 	[%rd720], %r557;
	bra.uni 	$L__BB0_2047;
$L__BB0_1379:
	add.s64 	%rd718, %rd1, %rd667;
	mov.b32 	%r556, 1103101952;
	st.global.u32 	[%rd718], %r556;
	bra.uni 	$L__BB0_2047;
$L__BB0_1380:
	add.s32 	%r543, %r23, 19;
	cvt.rn.f32.s32 	%f343, %r543;
	setp.leu.f32 	%p359, %f337, %f343;
	@%p359 bra 	$L__BB0_1388;
	add.s32 	%r549, %r23, 21;
	cvt.rn.f32.s32 	%f344, %r549;
	setp.leu.f32 	%p363, %f337, %f344;
	@%p363 bra 	$L__BB0_1385;
	setp.neu.f32 	%p365, %f337, %f339;
	@%p365 bra 	$L__BB0_1384;
	add.s64 	%rd716, %rd1, %rd667;
	mov.b32 	%r553, 1102577664;
	st.global.u32 	[%rd716], %r553;
	bra.uni 	$L__BB0_2047;
$L__BB0_1384:
	add.s64 	%rd714, %rd1, %rd667;
	mov.b32 	%r552, 1102053376;
	st.global.u32 	[%rd714], %r552;
	bra.uni 	$L__BB0_2047;
$L__BB0_1385:
	setp.neu.f32 	%p364, %f337, %f344;
	@%p364 bra 	$L__BB0_1387;
	add.s64 	%rd712, %rd1, %rd667;
	mov.b32 	%r551, 1101529088;
	st.global.u32 	[%rd712], %r551;
	bra.uni 	$L__BB0_2047;
$L__BB0_1387:
	add.s64 	%rd710, %rd1, %rd667;
	mov.b32 	%r550, 1101004800;
	st.global.u32 	[%rd710], %r550;
	bra.uni 	$L__BB0_2047;
$L__BB0_1388:
	add.s32 	%r544, %r23, 17;
	cvt.rn.f32.s32 	%f345, %r544;
	setp.leu.f32 	%p360, %f337, %f345;
	@%p360 bra 	$L__BB0_1392;
	setp.neu.f32 	%p362, %f337, %f343;
	@%p362 bra 	$L__BB0_1391;
	add.s64 	%rd708, %rd1, %rd667;
	mov.b32 	%r548, 1100480512;
	st.global.u32 	[%rd708], %r548;
	bra.uni 	$L__BB0_2047;
$L__BB0_1391:
	add.s64 	%rd706, %rd1, %rd667;
	mov.b32 	%r547, 1099956224;
	st.global.u32 	[%rd706], %r547;
	bra.uni 	$L__BB0_2047;
$L__BB0_1392:
	setp.neu.f32 	%p361, %f337, %f345;
	@%p361 bra 	$L__BB0_1394;
	add.s64 	%rd704, %rd1, %rd667;
	mov.b32 	%r546, 1099431936;
	st.global.u32 	[%rd704], %r546;
	bra.uni 	$L__BB0_2047;
$L__BB0_1394:
	add.s64 	%rd702, %rd1, %rd667;
	mov.b32 	%r545, 1098907648;
	st.global.u32 	[%rd702], %r545;
	bra.uni 	$L__BB0_2047;
$L__BB0_1395:
	add.s32 	%r519, %r23, 7;
	cvt.rn.f32.s32 	%f346, %r519;
	setp.leu.f32 	%p343, %f337, %f346;
	@%p343 bra 	$L__BB0_1411;
	add.s32 	%r531, %r23, 11;
	cvt.rn.f32.s32 	%f347, %r531;
	setp.leu.f32 	%p351, %f337, %f347;
	@%p351 bra 	$L__BB0_1404;
	add.s32 	%r537, %r23, 13;
	cvt.rn.f32.s32 	%f348, %r537;
	setp.leu.f32 	%p355, %f337, %f348;
	@%p355 bra 	$L__BB0_1401;
	setp.neu.f32 	%p357, %f337, %f338;
	@%p357 bra 	$L__BB0_1400;
	add.s64 	%rd700, %rd1, %rd667;
	mov.b32 	%r541, 1097859072;
	st.global.u32 	[%rd700], %r541;
	bra.uni 	$L__BB0_2047;
$L__BB0_1400:
	add.s64 	%rd698, %rd1, %rd667;
	mov.b32 	%r540, 1096810496;
	st.global.u32 	[%rd698], %r540;
	bra.uni 	$L__BB0_2047;
$L__BB0_1401:
	setp.neu.f32 	%p356, %f337, %f348;
	@%p356 bra 	$L__BB0_1403;
	add.s64 	%rd696, %rd1, %rd667;
	mov.b32 	%r539, 1095761920;
	st.global.u32 	[%rd696], %r539;
	bra.uni 	$L__BB0_2047;
$L__BB0_1403:
	add.s64 	%rd694, %rd1, %rd667;
	mov.b32 	%r538, 1094713344;
	st.global.u32 	[%rd694], %r538;
	bra.uni 	$L__BB0_2047;
$L__BB0_1404:
	add.s32 	%r532, %r23, 9;
	cvt.rn.f32.s32 	%f349, %r532;
	setp.leu.f32 	%p352, %f337, %f349;
	@%p352 bra 	$L__BB0_1408;
	setp.neu.f32 	%p354, %f337, %f347;
	@%p354 bra 	$L__BB0_1407;
	add.s64 	%rd692, %rd1, %rd667;
	mov.b32 	%r536, 1093664768;
	st.global.u32 	[%rd692], %r536;
	bra.uni 	$L__BB0_2047;
$L__BB0_1407:
	add.s64 	%rd690, %rd1, %rd667;
	mov.b32 	%r535, 1092616192;
	st.global.u32 	[%rd690], %r535;
	bra.uni 	$L__BB0_2047;
$L__BB0_1408:
	setp.neu.f32 	%p353, %f337, %f349;
	@%p353 bra 	$L__BB0_1410;
	add.s64 	%rd688, %rd1, %rd667;
	mov.b32 	%r534, 1091567616;
	st.global.u32 	[%rd688], %r534;
	bra.uni 	$L__BB0_2047;
$L__BB0_1410:
	add.s64 	%rd686, %rd1, %rd667;
	mov.b32 	%r533, 1090519040;
	st.global.u32 	[%rd686], %r533;
	bra.uni 	$L__BB0_2047;
$L__BB0_1411:
	add.s32 	%r520, %r23, 3;
	cvt.rn.f32.s32 	%f350, %r520;
	setp.leu.f32 	%p344, %f337, %f350;
	@%p344 bra 	$L__BB0_1419;
	add.s32 	%r526, %r23, 5;
	cvt.rn.f32.s32 	%f351, %r526;
	setp.leu.f32 	%p348, %f337, %f351;
	@%p348 bra 	$L__BB0_1416;
	setp.neu.f32 	%p350, %f337, %f346;
	@%p350 bra 	$L__BB0_1415;
	add.s64 	%rd684, %rd1, %rd667;
	mov.b32 	%r530, 1088421888;
	st.global.u32 	[%rd684], %r530;
	bra.uni 	$L__BB0_2047;
$L__BB0_1415:
	add.s64 	%rd682, %rd1, %rd667;
	mov.b32 	%r529, 1086324736;
	st.global.u32 	[%rd682], %r529;
	bra.uni 	$L__BB0_2047;
$L__BB0_1416:
	setp.neu.f32 	%p349, %f337, %f351;
	@%p349 bra 	$L__BB0_1418;
	add.s64 	%rd680, %rd1, %rd667;
	mov.b32 	%r528, 1084227584;
	st.global.u32 	[%rd680], %r528;
	bra.uni 	$L__BB0_2047;
$L__BB0_1418:
	add.s64 	%rd678, %rd1, %rd667;
	mov.b32 	%r527, 1082130432;
	st.global.u32 	[%rd678], %r527;
	bra.uni 	$L__BB0_2047;
$L__BB0_1419:
	add.s32 	%r521, %r23, 1;
	cvt.rn.f32.s32 	%f352, %r521;
	setp.leu.f32 	%p345, %f337, %f352;
	@%p345 bra 	$L__BB0_1423;
	setp.neu.f32 	%p347, %f337, %f350;
	@%p347 bra 	$L__BB0_1422;
	add.s64 	%rd676, %rd1, %rd667;
	mov.b32 	%r525, 1077936128;
	st.global.u32 	[%rd676], %r525;
	bra.uni 	$L__BB0_2047;
$L__BB0_1422:
	add.s64 	%rd674, %rd1, %rd667;
	mov.b32 	%r524, 1073741824;
	st.global.u32 	[%rd674], %r524;
	bra.uni 	$L__BB0_2047;
$L__BB0_1423:
	setp.neu.f32 	%p346, %f337, %f352;
	@%p346 bra 	$L__BB0_1425;
	add.s64 	%rd672, %rd1, %rd667;
	mov.b32 	%r523, 1065353216;
	st.global.u32 	[%rd672], %r523;
	bra.uni 	$L__BB0_2047;
$L__BB0_1425:
	add.s64 	%rd670, %rd1, %rd667;
	mov.b32 	%r522, 0;
	st.global.u32 	[%rd670], %r522;
	bra.uni 	$L__BB0_2047;
$L__BB0_1426:
	mul.wide.s32 	%rd601, %r1, 4;
	add.s64 	%rd602, %rd3, %rd601;
	ld.global.f32 	%f353, [%rd602];
	ld.global.u32 	%r24, [%rd2+88];
	add.s32 	%r470, %r24, 15;
	cvt.rn.f32.s32 	%f354, %r470;
	setp.leu.f32 	%p311, %f353, %f354;
	@%p311 bra 	$L__BB0_1458;
	add.s32 	%r494, %r24, 23;
	cvt.rn.f32.s32 	%f355, %r494;
	setp.leu.f32 	%p327, %f353, %f355;
	@%p327 bra 	$L__BB0_1443;
	add.s32 	%r506, %r24, 27;
	cvt.rn.f32.s32 	%f356, %r506;
	setp.leu.f32 	%p335, %f353, %f356;
	@%p335 bra 	$L__BB0_1436;
	add.s32 	%r512, %r24, 29;
	cvt.rn.f32.s32 	%f357, %r512;
	setp.leu.f32 	%p339, %f353, %f357;
	@%p339 bra 	$L__BB0_1433;
	add.s32 	%r515, %r24, 31;
	cvt.rn.f32.s32 	%f522, %r515;
	setp.neu.f32 	%p341, %f353, %f522;
	@%p341 bra 	$L__BB0_1432;
	add.s64 	%rd666, %rd1, %rd601;
	mov.b32 	%r517, 1106771968;
	st.global.u32 	[%rd666], %r517;
	bra.uni 	$L__BB0_2047;
$L__BB0_1432:
	add.s64 	%rd664, %rd1, %rd601;
	mov.b32 	%r516, 1106247680;
	st.global.u32 	[%rd664], %r516;
	bra.uni 	$L__BB0_2047;
$L__BB0_1433:
	setp.neu.f32 	%p340, %f353, %f357;
	@%p340 bra 	$L__BB0_1435;
	add.s64 	%rd662, %rd1, %rd601;
	mov.b32 	%r514, 1105723392;
	st.global.u32 	[%rd662], %r514;
	bra.uni 	$L__BB0_2047;
$L__BB0_1435:
	add.s64 	%rd660, %rd1, %rd601;
	mov.b32 	%r513, 1105199104;
	st.global.u32 	[%rd660], %r513;
	bra.uni 	$L__BB0_2047;
$L__BB0_1436:
	add.s32 	%r507, %r24, 25;
	cvt.rn.f32.s32 	%f358, %r507;
	setp.leu.f32 	%p336, %f353, %f358;
	@%p336 bra 	$L__BB0_1440;
	setp.neu.f32 	%p338, %f353, %f356;
	@%p338 bra 	$L__BB0_1439;
	add.s64 	%rd658, %rd1, %rd601;
	mov.b32 	%r511, 1104674816;
	st.global.u32 	[%rd658], %r511;
	bra.uni 	$L__BB0_2047;
$L__BB0_1439:
	add.s64 	%rd656, %rd1, %rd601;
	mov.b32 	%r510, 1104150528;
	st.global.u32 	[%rd656], %r510;
	bra.uni 	$L__BB0_2047;
$L__BB0_1440:
	setp.neu.f32 	%p337, %f353, %f358;
	@%p337 bra 	$L__BB0_1442;
	add.s64 	%rd654, %rd1, %rd601;
	mov.b32 	%r509, 1103626240;
	st.global.u32 	[%rd654], %r509;
	bra.uni 	$L__BB0_2047;
$L__BB0_1442:
	add.s64 	%rd652, %rd1, %rd601;
	mov.b32 	%r508, 1103101952;
	st.global.u32 	[%rd652], %r508;
	bra.uni 	$L__BB0_2047;
$L__BB0_1443:
	add.s32 	%r495, %r24, 19;
	cvt.rn.f32.s32 	%f359, %r495;
	setp.leu.f32 	%p328, %f353, %f359;
	@%p328 bra 	$L__BB0_1451;
	add.s32 	%r501, %r24, 21;
	cvt.rn.f32.s32 	%f360, %r501;
	setp.leu.f32 	%p332, %f353, %f360;
	@%p332 bra 	$L__BB0_1448;
	setp.neu.f32 	%p334, %f353, %f355;
	@%p334 bra 	$L__BB0_1447;
	add.s64 	%rd650, %rd1, %rd601;
	mov.b32 	%r505, 1102577664;
	st.global.u32 	[%rd650], %r505;
	bra.uni 	$L__BB0_2047;
$L__BB0_1447:
	add.s64 	%rd648, %rd1, %rd601;
	mov.b32 	%r504, 1102053376;
	st.global.u32 	[%rd648], %r504;
	bra.uni 	$L__BB0_2047;
$L__BB0_1448:
	setp.neu.f32 	%p333, %f353, %f360;
	@%p333 bra 	$L__BB0_1450;
	add.s64 	%rd646, %rd1, %rd601;
	mov.b32 	%r503, 1101529088;
	st.global.u32 	[%rd646], %r503;
	bra.uni 	$L__BB0_2047;
$L__BB0_1450:
	add.s64 	%rd644, %rd1, %rd601;
	mov.b32 	%r502, 1101004800;
	st.global.u32 	[%rd644], %r502;
	bra.uni 	$L__BB0_2047;
$L__BB0_1451:
	add.s32 	%r496, %r24, 17;
	cvt.rn.f32.s32 	%f361, %r496;
	setp.leu.f32 	%p329, %f353, %f361;
	@%p329 bra 	$L__BB0_1455;
	setp.neu.f32 	%p331, %f353, %f359;
	@%p331 bra 	$L__BB0_1454;
	add.s64 	%rd642, %rd1, %rd601;
	mov.b32 	%r500, 1100480512;
	st.global.u32 	[%rd642], %r500;
	bra.uni 	$L__BB0_2047;
$L__BB0_1454:
	add.s64 	%rd640, %rd1, %rd601;
	mov.b32 	%r499, 1099956224;
	st.global.u32 	[%rd640], %r499;
	bra.uni 	$L__BB0_2047;
$L__BB0_1455:
	setp.neu.f32 	%p330, %f353, %f361;
	@%p330 bra 	$L__BB0_1457;
	add.s64 	%rd638, %rd1, %rd601;
	mov.b32 	%r498, 1099431936;
	st.global.u32 	[%rd638], %r498;
	bra.uni 	$L__BB0_2047;
$L__BB0_1457:
	add.s64 	%rd636, %rd1, %rd601;
	mov.b32 	%r497, 1098907648;
	st.global.u32 	[%rd636], %r497;
	bra.uni 	$L__BB0_2047;
$L__BB0_1458:
	add.s32 	%r471, %r24, 7;
	cvt.rn.f32.s32 	%f362, %r471;
	setp.leu.f32 	%p312, %f353, %f362;
	@%p312 bra 	$L__BB0_1474;
	add.s32 	%r483, %r24, 11;
	cvt.rn.f32.s32 	%f363, %r483;
	setp.leu.f32 	%p320, %f353, %f363;
	@%p320 bra 	$L__BB0_1467;
	add.s32 	%r489, %r24, 13;
	cvt.rn.f32.s32 	%f364, %r489;
	setp.leu.f32 	%p324, %f353, %f364;
	@%p324 bra 	$L__BB0_1464;
	setp.neu.f32 	%p326, %f353, %f354;
	@%p326 bra 	$L__BB0_1463;
	add.s64 	%rd634, %rd1, %rd601;
	mov.b32 	%r493, 1097859072;
	st.global.u32 	[%rd634], %r493;
	bra.uni 	$L__BB0_2047;
$L__BB0_1463:
	add.s64 	%rd632, %rd1, %rd601;
	mov.b32 	%r492, 1096810496;
	st.global.u32 	[%rd632], %r492;
	bra.uni 	$L__BB0_2047;
$L__BB0_1464:
	setp.neu.f32 	%p325, %f353, %f364;
	@%p325 bra 	$L__BB0_1466;
	add.s64 	%rd630, %rd1, %rd601;
	mov.b32 	%r491, 1095761920;
	st.global.u32 	[%rd630], %r491;
	bra.uni 	$L__BB0_2047;
$L__BB0_1466:
	add.s64 	%rd628, %rd1, %rd601;
	mov.b32 	%r490, 1094713344;
	st.global.u32 	[%rd628], %r490;
	bra.uni 	$L__BB0_2047;
$L__BB0_1467:
	add.s32 	%r484, %r24, 9;
	cvt.rn.f32.s32 	%f365, %r484;
	setp.leu.f32 	%p321, %f353, %f365;
	@%p321 bra 	$L__BB0_1471;
	setp.neu.f32 	%p323, %f353, %f363;
	@%p323 bra 	$L__BB0_1470;
	add.s64 	%rd626, %rd1, %rd601;
	mov.b32 	%r488, 1093664768;
	st.global.u32 	[%rd626], %r488;
	bra.uni 	$L__BB0_2047;
$L__BB0_1470:
	add.s64 	%rd624, %rd1, %rd601;
	mov.b32 	%r487, 1092616192;
	st.global.u32 	[%rd624], %r487;
	bra.uni 	$L__BB0_2047;
$L__BB0_1471:
	setp.neu.f32 	%p322, %f353, %f365;
	@%p322 bra 	$L__BB0_1473;
	add.s64 	%rd622, %rd1, %rd601;
	mov.b32 	%r486, 1091567616;
	st.global.u32 	[%rd622], %r486;
	bra.uni 	$L__BB0_2047;
$L__BB0_1473:
	add.s64 	%rd620, %rd1, %rd601;
	mov.b32 	%r485, 1090519040;
	st.global.u32 	[%rd620], %r485;
	bra.uni 	$L__BB0_2047;
$L__BB0_1474:
	add.s32 	%r472, %r24, 3;
	cvt.rn.f32.s32 	%f366, %r472;
	setp.leu.f32 	%p313, %f353, %f366;
	@%p313 bra 	$L__BB0_1482;
	add.s32 	%r478, %r24, 5;
	cvt.rn.f32.s32 	%f367, %r478;
	setp.leu.f32 	%p317, %f353, %f367;
	@%p317 bra 	$L__BB0_1479;
	setp.neu.f32 	%p319, %f353, %f362;
	@%p319 bra 	$L__BB0_1478;
	add.s64 	%rd618, %rd1, %rd601;
	mov.b32 	%r482, 1088421888;
	st.global.u32 	[%rd618], %r482;
	bra.uni 	$L__BB0_2047;
$L__BB0_1478:
	add.s64 	%rd616, %rd1, %rd601;
	mov.b32 	%r481, 1086324736;
	st.global.u32 	[%rd616], %r481;
	bra.uni 	$L__BB0_2047;
$L__BB0_1479:
	setp.neu.f32 	%p318, %f353, %f367;
	@%p318 bra 	$L__BB0_1481;
	add.s64 	%rd614, %rd1, %rd601;
	mov.b32 	%r480, 1084227584;
	st.global.u32 	[%rd614], %r480;
	bra.uni 	$L__BB0_2047;
$L__BB0_1481:
	add.s64 	%rd612, %rd1, %rd601;
	mov.b32 	%r479, 1082130432;
	st.global.u32 	[%rd612], %r479;
	bra.uni 	$L__BB0_2047;
$L__BB0_1482:
	add.s32 	%r473, %r24, 1;
	cvt.rn.f32.s32 	%f368, %r473;
	setp.leu.f32 	%p314, %f353, %f368;
	@%p314 bra 	$L__BB0_1486;
	setp.neu.f32 	%p316, %f353, %f366;
	@%p316 bra 	$L__BB0_1485;
	add.s64 	%rd610, %rd1, %rd601;
	mov.b32 	%r477, 1077936128;
	st.global.u32 	[%rd610], %r477;
	bra.uni 	$L__BB0_2047;
$L__BB0_1485:
	add.s64 	%rd608, %rd1, %rd601;
	mov.b32 	%r476, 1073741824;
	st.global.u32 	[%rd608], %r476;
	bra.uni 	$L__BB0_2047;
$L__BB0_1486:
	setp.neu.f32 	%p315, %f353, %f368;
	@%p315 bra 	$L__BB0_1488;
	add.s64 	%rd606, %rd1, %rd601;
	mov.b32 	%r475, 1065353216;
	st.global.u32 	[%rd606], %r475;
	bra.uni 	$L__BB0_2047;
$L__BB0_1488:
	add.s64 	%rd604, %rd1, %rd601;
	mov.b32 	%r474, 0;
	st.global.u32 	[%rd604], %r474;
	bra.uni 	$L__BB0_2047;
$L__BB0_1489:
	setp.eq.s32 	%p12, %r34, 22;
	@%p12 bra 	$L__BB0_1426;
	mul.wide.s32 	%rd535, %r1, 4;
	add.s64 	%rd536, %rd3, %rd535;
	ld.global.f32 	%f369, [%rd536];
	ld.global.u32 	%r25, [%rd2+92];
	add.s32 	%r422, %r25, 15;
	cvt.rn.f32.s32 	%f370, %r422;
	setp.leu.f32 	%p280, %f369, %f370;
	@%p280 bra 	$L__BB0_1522;
	add.s32 	%r446, %r25, 23;
	cvt.rn.f32.s32 	%f371, %r446;
	setp.leu.f32 	%p296, %f369, %f371;
	@%p296 bra 	$L__BB0_1507;
	add.s32 	%r458, %r25, 27;
	cvt.rn.f32.s32 	%f372, %r458;
	setp.leu.f32 	%p304, %f369, %f372;
	@%p304 bra 	$L__BB0_1500;
	add.s32 	%r464, %r25, 29;
	cvt.rn.f32.s32 	%f373, %r464;
	setp.leu.f32 	%p308, %f369, %f373;
	@%p308 bra 	$L__BB0_1497;
	add.s32 	%r467, %r25, 31;
	cvt.rn.f32.s32 	%f521, %r467;
	setp.neu.f32 	%p310, %f369, %f521;
	@%p310 bra 	$L__BB0_1496;
	add.s64 	%rd600, %rd1, %rd535;
	mov.b32 	%r469, 1106771968;
	st.global.u32 	[%rd600], %r469;
	bra.uni 	$L__BB0_2047;
$L__BB0_1496:
	add.s64 	%rd598, %rd1, %rd535;
	mov.b32 	%r468, 1106247680;
	st.global.u32 	[%rd598], %r468;
	bra.uni 	$L__BB0_2047;
$L__BB0_1497:
	setp.neu.f32 	%p309, %f369, %f373;
	@%p309 bra 	$L__BB0_1499;
	add.s64 	%rd596, %rd1, %rd535;
	mov.b32 	%r466, 1105723392;
	st.global.u32 	[%rd596], %r466;
	bra.uni 	$L__BB0_2047;
$L__BB0_1499:
	add.s64 	%rd594, %rd1, %rd535;
	mov.b32 	%r465, 1105199104;
	st.global.u32 	[%rd594], %r465;
	bra.uni 	$L__BB0_2047;
$L__BB0_1500:
	add.s32 	%r459, %r25, 25;
	cvt.rn.f32.s32 	%f374, %r459;
	setp.leu.f32 	%p305, %f369, %f374;
	@%p305 bra 	$L__BB0_1504;
	setp.neu.f32 	%p307, %f369, %f372;
	@%p307 bra 	$L__BB0_1503;
	add.s64 	%rd592, %rd1, %rd535;
	mov.b32 	%r463, 1104674816;
	st.global.u32 	[%rd592], %r463;
	bra.uni 	$L__BB0_2047;
$L__BB0_1503:
	add.s64 	%rd590, %rd1, %rd535;
	mov.b32 	%r462, 1104150528;
	st.global.u32 	[%rd590], %r462;
	bra.uni 	$L__BB0_2047;
$L__BB0_1504:
	setp.neu.f32 	%p306, %f369, %f374;
	@%p306 bra 	$L__BB0_1506;
	add.s64 	%rd588, %rd1, %rd535;
	mov.b32 	%r461, 1103626240;
	st.global.u32 	[%rd588], %r461;
	bra.uni 	$L__BB0_2047;
$L__BB0_1506:
	add.s64 	%rd586, %rd1, %rd535;
	mov.b32 	%r460, 1103101952;
	st.global.u32 	[%rd586], %r460;
	bra.uni 	$L__BB0_2047;
$L__BB0_1507:
	add.s32 	%r447, %r25, 19;
	cvt.rn.f32.s32 	%f375, %r447;
	setp.leu.f32 	%p297, %f369, %f375;
	@%p297 bra 	$L__BB0_1515;
	add.s32 	%r453, %r25, 21;
	cvt.rn.f32.s32 	%f376, %r453;
	setp.leu.f32 	%p301, %f369, %f376;
	@%p301 bra 	$L__BB0_1512;
	setp.neu.f32 	%p303, %f369, %f371;
	@%p303 bra 	$L__BB0_1511;
	add.s64 	%rd584, %rd1, %rd535;
	mov.b32 	%r457, 1102577664;
	st.global.u32 	[%rd584], %r457;
	bra.uni 	$L__BB0_2047;
$L__BB0_1511:
	add.s64 	%rd582, %rd1, %rd535;
	mov.b32 	%r456, 1102053376;
	st.global.u32 	[%rd582], %r456;
	bra.uni 	$L__BB0_2047;
$L__BB0_1512:
	setp.neu.f32 	%p302, %f369, %f376;
	@%p302 bra 	$L__BB0_1514;
	add.s64 	%rd580, %rd1, %rd535;
	mov.b32 	%r455, 1101529088;
	st.global.u32 	[%rd580], %r455;
	bra.uni 	$L__BB0_2047;
$L__BB0_1514:
	add.s64 	%rd578, %rd1, %rd535;
	mov.b32 	%r454, 1101004800;
	st.global.u32 	[%rd578], %r454;
	bra.uni 	$L__BB0_2047;
$L__BB0_1515:
	add.s32 	%r448, %r25, 17;
	cvt.rn.f32.s32 	%f377, %r448;
	setp.leu.f32 	%p298, %f369, %f377;
	@%p298 bra 	$L__BB0_1519;
	setp.neu.f32 	%p300, %f369, %f375;
	@%p300 bra 	$L__BB0_1518;
	add.s64 	%rd576, %rd1, %rd535;
	mov.b32 	%r452, 1100480512;
	st.global.u32 	[%rd576], %r452;
	bra.uni 	$L__BB0_2047;
$L__BB0_1518:
	add.s64 	%rd574, %rd1, %rd535;
	mov.b32 	%r451, 1099956224;
	st.global.u32 	[%rd574], %r451;
	bra.uni 	$L__BB0_2047;
$L__BB0_1519:
	setp.neu.f32 	%p299, %f369, %f377;
	@%p299 bra 	$L__BB0_1521;
	add.s64 	%rd572, %rd1, %rd535;
	mov.b32 	%r450, 1099431936;
	st.global.u32 	[%rd572], %r450;
	bra.uni 	$L__BB0_2047;
$L__BB0_1521:
	add.s64 	%rd570, %rd1, %rd535;
	mov.b32 	%r449, 1098907648;
	st.global.u32 	[%rd570], %r449;
	bra.uni 	$L__BB0_2047;
$L__BB0_1522:
	add.s32 	%r423, %r25, 7;
	cvt.rn.f32.s32 	%f378, %r423;
	setp.leu.f32 	%p281, %f369, %f378;
	@%p281 bra 	$L__BB0_1538;
	add.s32 	%r435, %r25, 11;
	cvt.rn.f32.s32 	%f379, %r435;
	setp.leu.f32 	%p289, %f369, %f379;
	@%p289 bra 	$L__BB0_1531;
	add.s32 	%r441, %r25, 13;
	cvt.rn.f32.s32 	%f380, %r441;
	setp.leu.f32 	%p293, %f369, %f380;
	@%p293 bra 	$L__BB0_1528;
	setp.neu.f32 	%p295, %f369, %f370;
	@%p295 bra 	$L__BB0_1527;
	add.s64 	%rd568, %rd1, %rd535;
	mov.b32 	%r445, 1097859072;
	st.global.u32 	[%rd568], %r445;
	bra.uni 	$L__BB0_2047;
$L__BB0_1527:
	add.s64 	%rd566, %rd1, %rd535;
	mov.b32 	%r444, 1096810496;
	st.global.u32 	[%rd566], %r444;
	bra.uni 	$L__BB0_2047;
$L__BB0_1528:
	setp.neu.f32 	%p294, %f369, %f380;
	@%p294 bra 	$L__BB0_1530;
	add.s64 	%rd564, %rd1, %rd535;
	mov.b32 	%r443, 1095761920;
	st.global.u32 	[%rd564], %r443;
	bra.uni 	$L__BB0_2047;
$L__BB0_1530:
	add.s64 	%rd562, %rd1, %rd535;
	mov.b32 	%r442, 1094713344;
	st.global.u32 	[%rd562], %r442;
	bra.uni 	$L__BB0_2047;
$L__BB0_1531:
	add.s32 	%r436, %r25, 9;
	cvt.rn.f32.s32 	%f381, %r436;
	setp.leu.f32 	%p290, %f369, %f381;
	@%p290 bra 	$L__BB0_1535;
	setp.neu.f32 	%p292, %f369, %f379;
	@%p292 bra 	$L__BB0_1534;
	add.s64 	%rd560, %rd1, %rd535;
	mov.b32 	%r440, 1093664768;
	st.global.u32 	[%rd560], %r440;
	bra.uni 	$L__BB0_2047;
$L__BB0_1534:
	add.s64 	%rd558, %rd1, %rd535;
	mov.b32 	%r439, 1092616192;
	st.global.u32 	[%rd558], %r439;
	bra.uni 	$L__BB0_2047;
$L__BB0_1535:
	setp.neu.f32 	%p291, %f369, %f381;
	@%p291 bra 	$L__BB0_1537;
	add.s64 	%rd556, %rd1, %rd535;
	mov.b32 	%r438, 1091567616;
	st.global.u32 	[%rd556], %r438;
	bra.uni 	$L__BB0_2047;
$L__BB0_1537:
	add.s64 	%rd554, %rd1, %rd535;
	mov.b32 	%r437, 1090519040;
	st.global.u32 	[%rd554], %r437;
	bra.uni 	$L__BB0_2047;
$L__BB0_1538:
	add.s32 	%r424, %r25, 3;
	cvt.rn.f32.s32 	%f382, %r424;
	setp.leu.f32 	%p282, %f369, %f382;
	@%p282 bra 	$L__BB0_1546;
	add.s32 	%r430, %r25, 5;
	cvt.rn.f32.s32 	%f383, %r430;
	setp.leu.f32 	%p286, %f369, %f383;
	@%p286 bra 	$L__BB0_1543;
	setp.neu.f32 	%p288, %f369, %f378;
	@%p288 bra 	$L__BB0_1542;
	add.s64 	%rd552, %rd1, %rd535;
	mov.b32 	%r434, 1088421888;
	st.global.u32 	[%rd552], %r434;
	bra.uni 	$L__BB0_2047;
$L__BB0_1542:
	add.s64 	%rd550, %rd1, %rd535;
	mov.b32 	%r433, 1086324736;
	st.global.u32 	[%rd550], %r433;
	bra.uni 	$L__BB0_2047;
$L__BB0_1543:
	setp.neu.f32 	%p287, %f369, %f383;
	@%p287 bra 	$L__BB0_1545;
	add.s64 	%rd548, %rd1, %rd535;
	mov.b32 	%r432, 1084227584;
	st.global.u32 	[%rd548], %r432;
	bra.uni 	$L__BB0_2047;
$L__BB0_1545:
	add.s64 	%rd546, %rd1, %rd535;
	mov.b32 	%r431, 1082130432;
	st.global.u32 	[%rd546], %r431;
	bra.uni 	$L__BB0_2047;
$L__BB0_1546:
	add.s32 	%r425, %r25, 1;
	cvt.rn.f32.s32 	%f384, %r425;
	setp.leu.f32 	%p283, %f369, %f384;
	@%p283 bra 	$L__BB0_1550;
	setp.neu.f32 	%p285, %f369, %f382;
	@%p285 bra 	$L__BB0_1549;
	add.s64 	%rd544, %rd1, %rd535;
	mov.b32 	%r429, 1077936128;
	st.global.u32 	[%rd544], %r429;
	bra.uni 	$L__BB0_2047;
$L__BB0_1549:
	add.s64 	%rd542, %rd1, %rd535;
	mov.b32 	%r428, 1073741824;
	st.global.u32 	[%rd542], %r428;
	bra.uni 	$L__BB0_2047;
$L__BB0_1550:
	setp.neu.f32 	%p284, %f369, %f384;
	@%p284 bra 	$L__BB0_1552;
	add.s64 	%rd540, %rd1, %rd535;
	mov.b32 	%r427, 1065353216;
	st.global.u32 	[%rd540], %r427;
	bra.uni 	$L__BB0_2047;
$L__BB0_1552:
	add.s64 	%rd538, %rd1, %rd535;
	mov.b32 	%r426, 0;
	st.global.u32 	[%rd538], %r426;
	bra.uni 	$L__BB0_2047;
$L__BB0_1553:
	add.s64 	%rd532, %rd1, %rd469;
	mov.b32 	%r420, 1106247680;
	st.global.u32 	[%rd532], %r420;
	bra.uni 	$L__BB0_2047;
$L__BB0_1554:
	setp.neu.f32 	%p278, %f385, %f389;
	@%p278 bra 	$L__BB0_1556;
	add.s64 	%rd530, %rd1, %rd469;
	mov.b32 	%r418, 1105723392;
	st.global.u32 	[%rd530], %r418;
	bra.uni 	$L__BB0_2047;
$L__BB0_1556:
	add.s64 	%rd528, %rd1, %rd469;
	mov.b32 	%r417, 1105199104;
	st.global.u32 	[%rd528], %r417;
	bra.uni 	$L__BB0_2047;
$L__BB0_1557:
	add.s32 	%r411, %r26, 25;
	cvt.rn.f32.s32 	%f390, %r411;
	setp.leu.f32 	%p274, %f385, %f390;
	@%p274 bra 	$L__BB0_1561;
	setp.neu.f32 	%p276, %f385, %f388;
	@%p276 bra 	$L__BB0_1560;
	add.s64 	%rd526, %rd1, %rd469;
	mov.b32 	%r415, 1104674816;
	st.global.u32 	[%rd526], %r415;
	bra.uni 	$L__BB0_2047;
$L__BB0_1560:
	add.s64 	%rd524, %rd1, %rd469;
	mov.b32 	%r414, 1104150528;
	st.global.u32 	[%rd524], %r414;
	bra.uni 	$L__BB0_2047;
$L__BB0_1561:
	setp.neu.f32 	%p275, %f385, %f390;
	@%p275 bra 	$L__BB0_1563;
	add.s64 	%rd522, %rd1, %rd469;
	mov.b32 	%r413, 1103626240;
	st.global.u32 	[%rd522], %r413;
	bra.uni 	$L__BB0_2047;
$L__BB0_1563:
	add.s64 	%rd520, %rd1, %rd469;
	mov.b32 	%r412, 1103101952;
	st.global.u32 	[%rd520], %r412;
	bra.uni 	$L__BB0_2047;
$L__BB0_1564:
	add.s32 	%r399, %r26, 19;
	cvt.rn.f32.s32 	%f391, %r399;
	setp.leu.f32 	%p266, %f385, %f391;
	@%p266 bra 	$L__BB0_1572;
	add.s32 	%r405, %r26, 21;
	cvt.rn.f32.s32 	%f392, %r405;
	setp.leu.f32 	%p270, %f385, %f392;
	@%p270 bra 	$L__BB0_1569;
	setp.neu.f32 	%p272, %f385, %f387;
	@%p272 bra 	$L__BB0_1568;
	add.s64 	%rd518, %rd1, %rd469;
	mov.b32 	%r409, 1102577664;
	st.global.u32 	[%rd518], %r409;
	bra.uni 	$L__BB0_2047;
$L__BB0_1568:
	add.s64 	%rd516, %rd1, %rd469;
	mov.b32 	%r408, 1102053376;
	st.global.u32 	[%rd516], %r408;
	bra.uni 	$L__BB0_2047;
$L__BB0_1569:
	setp.neu.f32 	%p271, %f385, %f392;
	@%p271 bra 	$L__BB0_1571;
	add.s64 	%rd514, %rd1, %rd469;
	mov.b32 	%r407, 1101529088;
	st.global.u32 	[%rd514], %r407;
	bra.uni 	$L__BB0_2047;
$L__BB0_1571:
	add.s64 	%rd512, %rd1, %rd469;
	mov.b32 	%r406, 1101004800;
	st.global.u32 	[%rd512], %r406;
	bra.uni 	$L__BB0_2047;
$L__BB0_1572:
	add.s32 	%r400, %r26, 17;
	cvt.rn.f32.s32 	%f393, %r400;
	setp.leu.f32 	%p267, %f385, %f393;
	@%p267 bra 	$L__BB0_1576;
	setp.neu.f32 	%p269, %f385, %f391;
	@%p269 bra 	$L__BB0_1575;
	add.s64 	%rd510, %rd1, %rd469;
	mov.b32 	%r404, 1100480512;
	st.global.u32 	[%rd510], %r404;
	bra.uni 	$L__BB0_2047;
$L__BB0_1575:
	add.s64 	%rd508, %rd1, %rd469;
	mov.b32 	%r403, 1099956224;
	st.global.u32 	[%rd508], %r403;
	bra.uni 	$L__BB0_2047;
$L__BB0_1576:
	setp.neu.f32 	%p268, %f385, %f393;
	@%p268 bra 	$L__BB0_1578;
	add.s64 	%rd506, %rd1, %rd469;
	mov.b32 	%r402, 1099431936;
	st.global.u32 	[%rd506], %r402;
	bra.uni 	$L__BB0_2047;
$L__BB0_1578:
	add.s64 	%rd504, %rd1, %rd469;
	mov.b32 	%r401, 1098907648;
	st.global.u32 	[%rd504], %r401;
	bra.uni 	$L__BB0_2047;
$L__BB0_1579:
	add.s32 	%r375, %r26, 7;
	cvt.rn.f32.s32 	%f394, %r375;
	setp.leu.f32 	%p250, %f385, %f394;
	@%p250 bra 	$L__BB0_1595;
	add.s32 	%r387, %r26, 11;
	cvt.rn.f32.s32 	%f395, %r387;
	setp.leu.f32 	%p258, %f385, %f395;
	@%p258 bra 	$L__BB0_1588;
	add.s32 	%r393, %r26, 13;
	cvt.rn.f32.s32 	%f396, %r393;
	setp.leu.f32 	%p262, %f385, %f396;
	@%p262 bra 	$L__BB0_1585;
	setp.neu.f32 	%p264, %f385, %f386;
	@%p264 bra 	$L__BB0_1584;
	add.s64 	%rd502, %rd1, %rd469;
	mov.b32 	%r397, 1097859072;
	st.global.u32 	[%rd502], %r397;
	bra.uni 	$L__BB0_2047;
$L__BB0_1584:
	add.s64 	%rd500, %rd1, %rd469;
	mov.b32 	%r396, 1096810496;
	st.global.u32 	[%rd500], %r396;
	bra.uni 	$L__BB0_2047;
$L__BB0_1585:
	setp.neu.f32 	%p263, %f385, %f396;
	@%p263 bra 	$L__BB0_1587;
	add.s64 	%rd498, %rd1, %rd469;
	mov.b32 	%r395, 1095761920;
	st.global.u32 	[%rd498], %r395;
	bra.uni 	$L__BB0_2047;
$L__BB0_1587:
	add.s64 	%rd496, %rd1, %rd469;
	mov.b32 	%r394, 1094713344;
	st.global.u32 	[%rd496], %r394;
	bra.uni 	$L__BB0_2047;
$L__BB0_1588:
	add.s32 	%r388, %r26, 9;
	cvt.rn.f32.s32 	%f397, %r388;
	setp.leu.f32 	%p259, %f385, %f397;
	@%p259 bra 	$L__BB0_1592;
	setp.neu.f32 	%p261, %f385, %f395;
	@%p261 bra 	$L__BB0_1591;
	add.s64 	%rd494, %rd1, %rd469;
	mov.b32 	%r392, 1093664768;
	st.global.u32 	[%rd494], %r392;
	bra.uni 	$L__BB0_2047;
$L__BB0_1591:
	add.s64 	%rd492, %rd1, %rd469;
	mov.b32 	%r391, 1092616192;
	st.global.u32 	[%rd492], %r391;
	bra.uni 	$L__BB0_2047;
$L__BB0_1592:
	setp.neu.f32 	%p260, %f385, %f397;
	@%p260 bra 	$L__BB0_1594;
	add.s64 	%rd490, %rd1, %rd469;
	mov.b32 	%r390, 1091567616;
	st.global.u32 	[%rd490], %r390;
	bra.uni 	$L__BB0_2047;
$L__BB0_1594:
	add.s64 	%rd488, %rd1, %rd469;
	mov.b32 	%r389, 1090519040;
	st.global.u32 	[%rd488], %r389;
	bra.uni 	$L__BB0_2047;
$L__BB0_1595:
	add.s32 	%r376, %r26, 3;
	cvt.rn.f32.s32 	%f398, %r376;
	setp.leu.f32 	%p251, %f385, %f398;
	@%p251 bra 	$L__BB0_1603;
	add.s32 	%r382, %r26, 5;
	cvt.rn.f32.s32 	%f399, %r382;
	setp.leu.f32 	%p255, %f385, %f399;
	@%p255 bra 	$L__BB0_1600;
	setp.neu.f32 	%p257, %f385, %f394;
	@%p257 bra 	$L__BB0_1599;
	add.s64 	%rd486, %rd1, %rd469;
	mov.b32 	%r386, 1088421888;
	st.global.u32 	[%rd486], %r386;
	bra.uni 	$L__BB0_2047;
$L__BB0_1599:
	add.s64 	%rd484, %rd1, %rd469;
	mov.b32 	%r385, 1086324736;
	st.global.u32 	[%rd484], %r385;
	bra.uni 	$L__BB0_2047;
$L__BB0_1600:
	setp.neu.f32 	%p256, %f385, %f399;
	@%p256 bra 	$L__BB0_1602;
	add.s64 	%rd482, %rd1, %rd469;
	mov.b32 	%r384, 1084227584;
	st.global.u32 	[%rd482], %r384;
	bra.uni 	$L__BB0_2047;
$L__BB0_1602:
	add.s64 	%rd480, %rd1, %rd469;
	mov.b32 	%r383, 1082130432;
	st.global.u32 	[%rd480], %r383;
	bra.uni 	$L__BB0_2047;
$L__BB0_1603:
	add.s32 	%r377, %r26, 1;
	cvt.rn.f32.s32 	%f400, %r377;
	setp.leu.f32 	%p252, %f385, %f400;
	@%p252 bra 	$L__BB0_1607;
	setp.neu.f32 	%p254, %f385, %f398;
	@%p254 bra 	$L__BB0_1606;
	add.s64 	%rd478, %rd1, %rd469;
	mov.b32 	%r381, 1077936128;
	st.global.u32 	[%rd478], %r381;
	bra.uni 	$L__BB0_2047;
$L__BB0_1606:
	add.s64 	%rd476, %rd1, %rd469;
	mov.b32 	%r380, 1073741824;
	st.global.u32 	[%rd476], %r380;
	bra.uni 	$L__BB0_2047;
$L__BB0_1607:
	setp.neu.f32 	%p253, %f385, %f400;
	@%p253 bra 	$L__BB0_1609;
	add.s64 	%rd474, %rd1, %rd469;
	mov.b32 	%r379, 1065353216;
	st.global.u32 	[%rd474], %r379;
	bra.uni 	$L__BB0_2047;
$L__BB0_1609:
	add.s64 	%rd472, %rd1, %rd469;
	mov.b32 	%r378, 0;
	st.global.u32 	[%rd472], %r378;
	bra.uni 	$L__BB0_2047;
$L__BB0_1610:
	mul.wide.s32 	%rd403, %r1, 4;
	add.s64 	%rd404, %rd3, %rd403;
	ld.global.f32 	%f401, [%rd404];
	ld.global.u32 	%r27, [%rd2+100];
	add.s32 	%r326, %r27, 15;
	cvt.rn.f32.s32 	%f402, %r326;
	setp.leu.f32 	%p218, %f401, %f402;
	@%p218 bra 	$L__BB0_1642;
	add.s32 	%r350, %r27, 23;
	cvt.rn.f32.s32 	%f403, %r350;
	setp.leu.f32 	%p234, %f401, %f403;
	@%p234 bra 	$L__BB0_1627;
	add.s32 	%r362, %r27, 27;
	cvt.rn.f32.s32 	%f404, %r362;
	setp.leu.f32 	%p242, %f401, %f404;
	@%p242 bra 	$L__BB0_1620;
	add.s32 	%r368, %r27, 29;
	cvt.rn.f32.s32 	%f405, %r368;
	setp.leu.f32 	%p246, %f401, %f405;
	@%p246 bra 	$L__BB0_1617;
	add.s32 	%r371, %r27, 31;
	cvt.rn.f32.s32 	%f519, %r371;
	setp.neu.f32 	%p248, %f401, %f519;
	@%p248 bra 	$L__BB0_1616;
	add.s64 	%rd468, %rd1, %rd403;
	mov.b32 	%r373, 1106771968;
	st.global.u32 	[%rd468], %r373;
	bra.uni 	$L__BB0_2047;
$L__BB0_1616:
	add.s64 	%rd466, %rd1, %rd403;
	mov.b32 	%r372, 1106247680;
	st.global.u32 	[%rd466], %r372;
	bra.uni 	$L__BB0_2047;
$L__BB0_1617:
	setp.neu.f32 	%p247, %f401, %f405;
	@%p247 bra 	$L__BB0_1619;
	add.s64 	%rd464, %rd1, %rd403;
	mov.b32 	%r370, 1105723392;
	st.global.u32 	[%rd464], %r370;
	bra.uni 	$L__BB0_2047;
$L__BB0_1619:
	add.s64 	%rd462, %rd1, %rd403;
	mov.b32 	%r369, 1105199104;
	st.global.u32 	[%rd462], %r369;
	bra.uni 	$L__BB0_2047;
$L__BB0_1620:
	add.s32 	%r363, %r27, 25;
	cvt.rn.f32.s32 	%f406, %r363;
	setp.leu.f32 	%p243, %f401, %f406;
	@%p243 bra 	$L__BB0_1624;
	setp.neu.f32 	%p245, %f401, %f404;
	@%p245 bra 	$L__BB0_1623;
	add.s64 	%rd460, %rd1, %rd403;
	mov.b32 	%r367, 1104674816;
	st.global.u32 	[%rd460], %r367;
	bra.uni 	$L__BB0_2047;
$L__BB0_1623:
	add.s64 	%rd458, %rd1, %rd403;
	mov.b32 	%r366, 1104150528;
	st.global.u32 	[%rd458], %r366;
	bra.uni 	$L__BB0_2047;
$L__BB0_1624:
	setp.neu.f32 	%p244, %f401, %f406;
	@%p244 bra 	$L__BB0_1626;
	add.s64 	%rd456, %rd1, %rd403;
	mov.b32 	%r365, 1103626240;
	st.global.u32 	[%rd456], %r365;
	bra.uni 	$L__BB0_2047;
$L__BB0_1626:
	add.s64 	%rd454, %rd1, %rd403;
	mov.b32 	%r364, 1103101952;
	st.global.u32 	[%rd454], %r364;
	bra.uni 	$L__BB0_2047;
$L__BB0_1627:
	add.s32 	%r351, %r27, 19;
	cvt.rn.f32.s32 	%f407, %r351;
	setp.leu.f32 	%p235, %f401, %f407;
	@%p235 bra 	$L__BB0_1635;
	add.s32 	%r357, %r27, 21;
	cvt.rn.f32.s32 	%f408, %r357;
	setp.leu.f32 	%p239, %f401, %f408;
	@%p239 bra 	$L__BB0_1632;
	setp.neu.f32 	%p241, %f401, %f403;
	@%p241 bra 	$L__BB0_1631;
	add.s64 	%rd452, %rd1, %rd403;
	mov.b32 	%r361, 1102577664;
	st.global.u32 	[%rd452], %r361;
	bra.uni 	$L__BB0_2047;
$L__BB0_1631:
	add.s64 	%rd450, %rd1, %rd403;
	mov.b32 	%r360, 1102053376;
	st.global.u32 	[%rd450], %r360;
	bra.uni 	$L__BB0_2047;
$L__BB0_1632:
	setp.neu.f32 	%p240, %f401, %f408;
	@%p240 bra 	$L__BB0_1634;
	add.s64 	%rd448, %rd1, %rd403;
	mov.b32 	%r359, 1101529088;
	st.global.u32 	[%rd448], %r359;
	bra.uni 	$L__BB0_2047;
$L__BB0_1634:
	add.s64 	%rd446, %rd1, %rd403;
	mov.b32 	%r358, 1101004800;
	st.global.u32 	[%rd446], %r358;
	bra.uni 	$L__BB0_2047;
$L__BB0_1635:
	add.s32 	%r352, %r27, 17;
	cvt.rn.f32.s32 	%f409, %r352;
	setp.leu.f32 	%p236, %f401, %f409;
	@%p236 bra 	$L__BB0_1639;
	setp.neu.f32 	%p238, %f401, %f407;
	@%p238 bra 	$L__BB0_1638;
	add.s64 	%rd444, %rd1, %rd403;
	mov.b32 	%r356, 1100480512;
	st.global.u32 	[%rd444], %r356;
	bra.uni 	$L__BB0_2047;
$L__BB0_1638:
	add.s64 	%rd442, %rd1, %rd403;
	mov.b32 	%r355, 1099956224;
	st.global.u32 	[%rd442], %r355;
	bra.uni 	$L__BB0_2047;
$L__BB0_1639:
	setp.neu.f32 	%p237, %f401, %f409;
	@%p237 bra 	$L__BB0_1641;
	add.s64 	%rd440, %rd1, %rd403;
	mov.b32 	%r354, 1099431936;
	st.global.u32 	[%rd440], %r354;
	bra.uni 	$L__BB0_2047;
$L__BB0_1641:
	add.s64 	%rd438, %rd1, %rd403;
	mov.b32 	%r353, 1098907648;
	st.global.u32 	[%rd438], %r353;
	bra.uni 	$L__BB0_2047;
$L__BB0_1642:
	add.s32 	%r327, %r27, 7;
	cvt.rn.f32.s32 	%f410, %r327;
	setp.leu.f32 	%p219, %f401, %f410;
	@%p219 bra 	$L__BB0_1658;
	add.s32 	%r339, %r27, 11;
	cvt.rn.f32.s32 	%f411, %r339;
	setp.leu.f32 	%p227, %f401, %f411;
	@%p227 bra 	$L__BB0_1651;
	add.s32 	%r345, %r27, 13;
	cvt.rn.f32.s32 	%f412, %r345;
	setp.leu.f32 	%p231, %f401, %f412;
	@%p231 bra 	$L__BB0_1648;
	setp.neu.f32 	%p233, %f401, %f402;
	@%p233 bra 	$L__BB0_1647;
	add.s64 	%rd436, %rd1, %rd403;
	mov.b32 	%r349, 1097859072;
	st.global.u32 	[%rd436], %r349;
	bra.uni 	$L__BB0_2047;
$L__BB0_1647:
	add.s64 	%rd434, %rd1, %rd403;
	mov.b32 	%r348, 1096810496;
	st.global.u32 	[%rd434], %r348;
	bra.uni 	$L__BB0_2047;
$L__BB0_1648:
	setp.neu.f32 	%p232, %f401, %f412;
	@%p232 bra 	$L__BB0_1650;
	add.s64 	%rd432, %rd1, %rd403;
	mov.b32 	%r347, 1095761920;
	st.global.u32 	[%rd432], %r347;
	bra.uni 	$L__BB0_2047;
$L__BB0_1650:
	add.s64 	%rd430, %rd1, %rd403;
	mov.b32 	%r346, 1094713344;
	st.global.u32 	[%rd430], %r346;
	bra.uni 	$L__BB0_2047;
$L__BB0_1651:
	add.s32 	%r340, %r27, 9;
	cvt.rn.f32.s32 	%f413, %r340;
	setp.leu.f32 	%p228, %f401, %f413;
	@%p228 bra 	$L__BB0_1655;
	setp.neu.f32 	%p230, %f401, %f411;
	@%p230 bra 	$L__BB0_1654;
	add.s64 	%rd428, %rd1, %rd403;
	mov.b32 	%r344, 1093664768;
	st.global.u32 	[%rd428], %r344;
	bra.uni 	$L__BB0_2047;
$L__BB0_1654:
	add.s64 	%rd426, %rd1, %rd403;
	mov.b32 	%r343, 1092616192;
	st.global.u32 	[%rd426], %r343;
	bra.uni 	$L__BB0_2047;
$L__BB0_1655:
	setp.neu.f32 	%p229, %f401, %f413;
	@%p229 bra 	$L__BB0_1657;
	add.s64 	%rd424, %rd1, %rd403;
	mov.b32 	%r342, 1091567616;
	st.global.u32 	[%rd424], %r342;
	bra.uni 	$L__BB0_2047;
$L__BB0_1657:
	add.s64 	%rd422, %rd1, %rd403;
	mov.b32 	%r341, 1090519040;
	st.global.u32 	[%rd422], %r341;
	bra.uni 	$L__BB0_2047;
$L__BB0_1658:
	add.s32 	%r328, %r27, 3;
	cvt.rn.f32.s32 	%f414, %r328;
	setp.leu.f32 	%p220, %f401, %f414;
	@%p220 bra 	$L__BB0_1666;
	add.s32 	%r334, %r27, 5;
	cvt.rn.f32.s32 	%f415, %r334;
	setp.leu.f32 	%p224, %f401, %f415;
	@%p224 bra 	$L__BB0_1663;
	setp.neu.f32 	%p226, %f401, %f410;
	@%p226 bra 	$L__BB0_1662;
	add.s64 	%rd420, %rd1, %rd403;
	mov.b32 	%r338, 1088421888;
	st.global.u32 	[%rd420], %r338;
	bra.uni 	$L__BB0_2047;
$L__BB0_1662:
	add.s64 	%rd418, %rd1, %rd403;
	mov.b32 	%r337, 1086324736;
	st.global.u32 	[%rd418], %r337;
	bra.uni 	$L__BB0_2047;
$L__BB0_1663:
	setp.neu.f32 	%p225, %f401, %f415;
	@%p225 bra 	$L__BB0_1665;
	add.s64 	%rd416, %rd1, %rd403;
	mov.b32 	%r336, 1084227584;
	st.global.u32 	[%rd416], %r336;
	bra.uni 	$L__BB0_2047;
$L__BB0_1665:
	add.s64 	%rd414, %rd1, %rd403;
	mov.b32 	%r335, 1082130432;
	st.global.u32 	[%rd414], %r335;
	bra.uni 	$L__BB0_2047;
$L__BB0_1666:
	add.s32 	%r329, %r27, 1;
	cvt.rn.f32.s32 	%f416, %r329;
	setp.leu.f32 	%p221, %f401, %f416;
	@%p221 bra 	$L__BB0_1670;
	setp.neu.f32 	%p223, %f401, %f414;
	@%p223 bra 	$L__BB0_1669;
	add.s64 	%rd412, %rd1, %rd403;
	mov.b32 	%r333, 1077936128;
	st.global.u32 	[%rd412], %r333;
	bra.uni 	$L__BB0_2047;
$L__BB0_1669:
	add.s64 	%rd410, %rd1, %rd403;
	mov.b32 	%r332, 1073741824;
	st.global.u32 	[%rd410], %r332;
	bra.uni 	$L__BB0_2047;
$L__BB0_1670:
	setp.neu.f32 	%p222, %f401, %f416;
	@%p222 bra 	$L__BB0_1672;
	add.s64 	%rd408, %rd1, %rd403;
	mov.b32 	%r331, 1065353216;
	st.global.u32 	[%rd408], %r331;
	bra.uni 	$L__BB0_2047;
$L__BB0_1672:
	add.s64 	%rd406, %rd1, %rd403;
	mov.b32 	%r330, 0;
	st.global.u32 	[%rd406], %r330;
	bra.uni 	$L__BB0_2047;
$L__BB0_1673:
	mul.wide.s32 	%rd337, %r1, 4;
	add.s64 	%rd338, %rd3, %rd337;
	ld.global.f32 	%f417, [%rd338];
	ld.global.u32 	%r28, [%rd2+104];
	add.s32 	%r278, %r28, 15;
	cvt.rn.f32.s32 	%f418, %r278;
	setp.leu.f32 	%p187, %f417, %f418;
	@%p187 bra 	$L__BB0_1705;
	add.s32 	%r302, %r28, 23;
	cvt.rn.f32.s32 	%f419, %r302;
	setp.leu.f32 	%p203, %f417, %f419;
	@%p203 bra 	$L__BB0_1690;
	add.s32 	%r314, %r28, 27;
	cvt.rn.f32.s32 	%f420, %r314;
	setp.leu.f32 	%p211, %f417, %f420;
	@%p211 bra 	$L__BB0_1683;
	add.s32 	%r320, %r28, 29;
	cvt.rn.f32.s32 	%f421, %r320;
	setp.leu.f32 	%p215, %f417, %f421;
	@%p215 bra 	$L__BB0_1680;
	add.s32 	%r323, %r28, 31;
	cvt.rn.f32.s32 	%f518, %r323;
	setp.neu.f32 	%p217, %f417, %f518;
	@%p217 bra 	$L__BB0_1679;
	add.s64 	%rd402, %rd1, %rd337;
	mov.b32 	%r325, 1106771968;
	st.global.u32 	[%rd402], %r325;
	bra.uni 	$L__BB0_2047;
$L__BB0_1679:
	add.s64 	%rd400, %rd1, %rd337;
	mov.b32 	%r324, 1106247680;
	st.global.u32 	[%rd400], %r324;
	bra.uni 	$L__BB0_2047;
$L__BB0_1680:
	setp.neu.f32 	%p216, %f417, %f421;
	@%p216 bra 	$L__BB0_1682;
	add.s64 	%rd398, %rd1, %rd337;
	mov.b32 	%r322, 1105723392;
	st.global.u32 	[%rd398], %r322;
	bra.uni 	$L__BB0_2047;
$L__BB0_1682:
	add.s64 	%rd396, %rd1, %rd337;
	mov.b32 	%r321, 1105199104;
	st.global.u32 	[%rd396], %r321;
	bra.uni 	$L__BB0_2047;
$L__BB0_1683:
	add.s32 	%r315, %r28, 25;
	cvt.rn.f32.s32 	%f422, %r315;
	setp.leu.f32 	%p212, %f417, %f422;
	@%p212 bra 	$L__BB0_1687;
	setp.neu.f32 	%p214, %f417, %f420;
	@%p214 bra 	$L__BB0_1686;
	add.s64 	%rd394, %rd1, %rd337;
	mov.b32 	%r319, 1104674816;
	st.global.u32 	[%rd394], %r319;
	bra.uni 	$L__BB0_2047;
$L__BB0_1686:
	add.s64 	%rd392, %rd1, %rd337;
	mov.b32 	%r318, 1104150528;
	st.global.u32 	[%rd392], %r318;
	bra.uni 	$L__BB0_2047;
$L__BB0_1687:
	setp.neu.f32 	%p213, %f417, %f422;
	@%p213 bra 	$L__BB0_1689;
	add.s64 	%rd390, %rd1, %rd337;
	mov.b32 	%r317, 1103626240;
	st.global.u32 	[%rd390], %r317;
	bra.uni 	$L__BB0_2047;
$L__BB0_1689:
	add.s64 	%rd388, %rd1, %rd337;
	mov.b32 	%r316, 1103101952;
	st.global.u32 	[%rd388], %r316;
	bra.uni 	$L__BB0_2047;
$L__BB0_1690:
	add.s32 	%r303, %r28, 19;
	cvt.rn.f32.s32 	%f423, %r303;
	setp.leu.f32 	%p204, %f417, %f423;
	@%p204 bra 	$L__BB0_1698;
	add.s32 	%r309, %r28, 21;
	cvt.rn.f32.s32 	%f424, %r309;
	setp.leu.f32 	%p208, %f417, %f424;
	@%p208 bra 	$L__BB0_1695;
	setp.neu.f32 	%p210, %f417, %f419;
	@%p210 bra 	$L__BB0_1694;
	add.s64 	%rd386, %rd1, %rd337;
	mov.b32 	%r313, 1102577664;
	st.global.u32 	[%rd386], %r313;
	bra.uni 	$L__BB0_2047;
$L__BB0_1694:
	add.s64 	%rd384, %rd1, %rd337;
	mov.b32 	%r312, 1102053376;
	st.global.u32 	[%rd384], %r312;
	bra.uni 	$L__BB0_2047;
$L__BB0_1695:
	setp.neu.f32 	%p209, %f417, %f424;
	@%p209 bra 	$L__BB0_1697;
	add.s64 	%rd382, %rd1, %rd337;
	mov.b32 	%r311, 1101529088;
	st.global.u32 	[%rd382], %r311;
	bra.uni 	$L__BB0_2047;
$L__BB0_1697:
	add.s64 	%rd380, %rd1, %rd337;
	mov.b32 	%r310, 1101004800;
	st.global.u32 	[%rd380], %r310;
	bra.uni 	$L__BB0_2047;
$L__BB0_1698:
	add.s32 	%r304, %r28, 17;
	cvt.rn.f32.s32 	%f425, %r304;
	setp.leu.f32 	%p205, %f417, %f425;
	@%p205 bra 	$L__BB0_1702;
	setp.neu.f32 	%p207, %f417, %f423;
	@%p207 bra 	$L__BB0_1701;
	add.s64 	%rd378, %rd1, %rd337;
	mov.b32 	%r308, 1100480512;
	st.global.u32 	[%rd378], %r308;
	bra.uni 	$L__BB0_2047;
$L__BB0_1701:
	add.s64 	%rd376, %rd1, %rd337;
	mov.b32 	%r307, 1099956224;
	st.global.u32 	[%rd376], %r307;
	bra.uni 	$L__BB0_2047;
$L__BB0_1702:
	setp.neu.f32 	%p206, %f417, %f425;
	@%p206 bra 	$L__BB0_1704;
	add.s64 	%rd374, %rd1, %rd337;
	mov.b32 	%r306, 1099431936;
	st.global.u32 	[%rd374], %r306;
	bra.uni 	$L__BB0_2047;
$L__BB0_1704:
	add.s64 	%rd372, %rd1, %rd337;
	mov.b32 	%r305, 1098907648;
	st.global.u32 	[%rd372], %r305;
	bra.uni 	$L__BB0_2047;
$L__BB0_1705:
	add.s32 	%r279, %r28, 7;
	cvt.rn.f32.s32 	%f426, %r279;
	setp.leu.f32 	%p188, %f417, %f426;
	@%p188 bra 	$L__BB0_1721;
	add.s32 	%r291, %r28, 11;
	cvt.rn.f32.s32 	%f427, %r291;
	setp.leu.f32 	%p196, %f417, %f427;
	@%p196 bra 	$L__BB0_1714;
	add.s32 	%r297, %r28, 13;
	cvt.rn.f32.s32 	%f428, %r297;
	setp.leu.f32 	%p200, %f417, %f428;
	@%p200 bra 	$L__BB0_1711;
	setp.neu.f32 	%p202, %f417, %f418;
	@%p202 bra 	$L__BB0_1710;
	add.s64 	%rd370, %rd1, %rd337;
	mov.b32 	%r301, 1097859072;
	st.global.u32 	[%rd370], %r301;
	bra.uni 	$L__BB0_2047;
$L__BB0_1710:
	add.s64 	%rd368, %rd1, %rd337;
	mov.b32 	%r300, 1096810496;
	st.global.u32 	[%rd368], %r300;
	bra.uni 	$L__BB0_2047;
$L__BB0_1711:
	setp.neu.f32 	%p201, %f417, %f428;
	@%p201 bra 	$L__BB0_1713;
	add.s64 	%rd366, %rd1, %rd337;
	mov.b32 	%r299, 1095761920;
	st.global.u32 	[%rd366], %r299;
	bra.uni 	$L__BB0_2047;
$L__BB0_1713:
	add.s64 	%rd364, %rd1, %rd337;
	mov.b32 	%r298, 1094713344;
	st.global.u32 	[%rd364], %r298;
	bra.uni 	$L__BB0_2047;
$L__BB0_1714:
	add.s32 	%r292, %r28, 9;
	cvt.rn.f32.s32 	%f429, %r292;
	setp.leu.f32 	%p197, %f417, %f429;
	@%p197 bra 	$L__BB0_1718;
	setp.neu.f32 	%p199, %f417, %f427;
	@%p199 bra 	$L__BB0_1717;
	add.s64 	%rd362, %rd1, %rd337;
	mov.b32 	%r296, 1093664768;
	st.global.u32 	[%rd362], %r296;
	bra.uni 	$L__BB0_2047;
$L__BB0_1717:
	add.s64 	%rd360, %rd1, %rd337;
	mov.b32 	%r295, 1092616192;
	st.global.u32 	[%rd360], %r295;
	bra.uni 	$L__BB0_2047;
$L__BB0_1718:
	setp.neu.f32 	%p198, %f417, %f429;
	@%p198 bra 	$L__BB0_1720;
	add.s64 	%rd358, %rd1, %rd337;
	mov.b32 	%r294, 1091567616;
	st.global.u32 	[%rd358], %r294;
	bra.uni 	$L__BB0_2047;
$L__BB0_1720:
	add.s64 	%rd356, %rd1, %rd337;
	mov.b32 	%r293, 1090519040;
	st.global.u32 	[%rd356], %r293;
	bra.uni 	$L__BB0_2047;
$L__BB0_1721:
	add.s32 	%r280, %r28, 3;
	cvt.rn.f32.s32 	%f430, %r280;
	setp.leu.f32 	%p189, %f417, %f430;
	@%p189 bra 	$L__BB0_1729;
	add.s32 	%r286, %r28, 5;
	cvt.rn.f32.s32 	%f431, %r286;
	setp.leu.f32 	%p193, %f417, %f431;
	@%p193 bra 	$L__BB0_1726;
	setp.neu.f32 	%p195, %f417, %f426;
	@%p195 bra 	$L__BB0_1725;
	add.s64 	%rd354, %rd1, %rd337;
	mov.b32 	%r290, 1088421888;
	st.global.u32 	[%rd354], %r290;
	bra.uni 	$L__BB0_2047;
$L__BB0_1725:
	add.s64 	%rd352, %rd1, %rd337;
	mov.b32 	%r289, 1086324736;
	st.global.u32 	[%rd352], %r289;
	bra.uni 	$L__BB0_2047;
$L__BB0_1726:
	setp.neu.f32 	%p194, %f417, %f431;
	@%p194 bra 	$L__BB0_1728;
	add.s64 	%rd350, %rd1, %rd337;
	mov.b32 	%r288, 1084227584;
	st.global.u32 	[%rd350], %r288;
	bra.uni 	$L__BB0_2047;
$L__BB0_1728:
	add.s64 	%rd348, %rd1, %rd337;
	mov.b32 	%r287, 1082130432;
	st.global.u32 	[%rd348], %r287;
	bra.uni 	$L__BB0_2047;
$L__BB0_1729:
	add.s32 	%r281, %r28, 1;
	cvt.rn.f32.s32 	%f432, %r281;
	setp.leu.f32 	%p190, %f417, %f432;
	@%p190 bra 	$L__BB0_1733;
	setp.neu.f32 	%p192, %f417, %f430;
	@%p192 bra 	$L__BB0_1732;
	add.s64 	%rd346, %rd1, %rd337;
	mov.b32 	%r285, 1077936128;
	st.global.u32 	[%rd346], %r285;
	bra.uni 	$L__BB0_2047;
$L__BB0_1732:
	add.s64 	%rd344, %rd1, %rd337;
	mov.b32 	%r284, 1073741824;
	st.global.u32 	[%rd344], %r284;
	bra.uni 	$L__BB0_2047;
$L__BB0_1733:
	setp.neu.f32 	%p191, %f417, %f432;
	@%p191 bra 	$L__BB0_1735;
	add.s64 	%rd342, %rd1, %rd337;
	mov.b32 	%r283, 1065353216;
	st.global.u32 	[%rd342], %r283;
	bra.uni 	$L__BB0_2047;
$L__BB0_1735:
	add.s64 	%rd340, %rd1, %rd337;
	mov.b32 	%r282, 0;
	st.global.u32 	[%rd340], %r282;
	bra.uni 	$L__BB0_2047;
$L__BB0_1736:
	setp.eq.s32 	%p8, %r34, 26;
	@%p8 bra 	$L__BB0_1673;
	mul.wide.s32 	%rd271, %r1, 4;
	add.s64 	%rd272, %rd3, %rd271;
	ld.global.f32 	%f433, [%rd272];
	ld.global.u32 	%r29, [%rd2+108];
	add.s32 	%r230, %r29, 15;
	cvt.rn.f32.s32 	%f434, %r230;
	setp.leu.f32 	%p156, %f433, %f434;
	@%p156 bra 	$L__BB0_1769;
	add.s32 	%r254, %r29, 23;
	cvt.rn.f32.s32 	%f435, %r254;
	setp.leu.f32 	%p172, %f433, %f435;
	@%p172 bra 	$L__BB0_1754;
	add.s32 	%r266, %r29, 27;
	cvt.rn.f32.s32 	%f436, %r266;
	setp.leu.f32 	%p180, %f433, %f436;
	@%p180 bra 	$L__BB0_1747;
	add.s32 	%r272, %r29, 29;
	cvt.rn.f32.s32 	%f437, %r272;
	setp.leu.f32 	%p184, %f433, %f437;
	@%p184 bra 	$L__BB0_1744;
	add.s32 	%r275, %r29, 31;
	cvt.rn.f32.s32 	%f517, %r275;
	setp.neu.f32 	%p186, %f433, %f517;
	@%p186 bra 	$L__BB0_1743;
	add.s64 	%rd336, %rd1, %rd271;
	mov.b32 	%r277, 1106771968;
	st.global.u32 	[%rd336], %r277;
	bra.uni 	$L__BB0_2047;
$L__BB0_1743:
	add.s64 	%rd334, %rd1, %rd271;
	mov.b32 	%r276, 1106247680;
	st.global.u32 	[%rd334], %r276;
	bra.uni 	$L__BB0_2047;
$L__BB0_1744:
	setp.neu.f32 	%p185, %f433, %f437;
	@%p185 bra 	$L__BB0_1746;
	add.s64 	%rd332, %rd1, %rd271;
	mov.b32 	%r274, 1105723392;
	st.global.u32 	[%rd332], %r274;
	bra.uni 	$L__BB0_2047;
$L__BB0_1746:
	add.s64 	%rd330, %rd1, %rd271;
	mov.b32 	%r273, 1105199104;
	st.global.u32 	[%rd330], %r273;
	bra.uni 	$L__BB0_2047;
$L__BB0_1747:
	add.s32 	%r267, %r29, 25;
	cvt.rn.f32.s32 	%f438, %r267;
	setp.leu.f32 	%p181, %f433, %f438;
	@%p181 bra 	$L__BB0_1751;
	setp.neu.f32 	%p183, %f433, %f436;
	@%p183 bra 	$L__BB0_1750;
	add.s64 	%rd328, %rd1, %rd271;
	mov.b32 	%r271, 1104674816;
	st.global.u32 	[%rd328], %r271;
	bra.uni 	$L__BB0_2047;
$L__BB0_1750:
	add.s64 	%rd326, %rd1, %rd271;
	mov.b32 	%r270, 1104150528;
	st.global.u32 	[%rd326], %r270;
	bra.uni 	$L__BB0_2047;
$L__BB0_1751:
	setp.neu.f32 	%p182, %f433, %f438;
	@%p182 bra 	$L__BB0_1753;
	add.s64 	%rd324, %rd1, %rd271;
	mov.b32 	%r269, 1103626240;
	st.global.u32 	[%rd324], %r269;
	bra.uni 	$L__BB0_2047;
$L__BB0_1753:
	add.s64 	%rd322, %rd1, %rd271;
	mov.b32 	%r268, 1103101952;
	st.global.u32 	[%rd322], %r268;
	bra.uni 	$L__BB0_2047;
$L__BB0_1754:
	add.s32 	%r255, %r29, 19;
	cvt.rn.f32.s32 	%f439, %r255;
	setp.leu.f32 	%p173, %f433, %f439;
	@%p173 bra 	$L__BB0_1762;
	add.s32 	%r261, %r29, 21;
	cvt.rn.f32.s32 	%f440, %r261;
	setp.leu.f32 	%p177, %f433, %f440;
	@%p177 bra 	$L__BB0_1759;
	setp.neu.f32 	%p179, %f433, %f435;
	@%p179 bra 	$L__BB0_1758;
	add.s64 	%rd320, %rd1, %rd271;
	mov.b32 	%r265, 1102577664;
	st.global.u32 	[%rd320], %r265;
	bra.uni 	$L__BB0_2047;
$L__BB0_1758:
	add.s64 	%rd318, %rd1, %rd271;
	mov.b32 	%r264, 1102053376;
	st.global.u32 	[%rd318], %r264;
	bra.uni 	$L__BB0_2047;
$L__BB0_1759:
	setp.neu.f32 	%p178, %f433, %f440;
	@%p178 bra 	$L__BB0_1761;
	add.s64 	%rd316, %rd1, %rd271;
	mov.b32 	%r263, 1101529088;
	st.global.u32 	[%rd316], %r263;
	bra.uni 	$L__BB0_2047;
$L__BB0_1761:
	add.s64 	%rd314, %rd1, %rd271;
	mov.b32 	%r262, 1101004800;
	st.global.u32 	[%rd314], %r262;
	bra.uni 	$L__BB0_2047;
$L__BB0_1762:
	add.s32 	%r256, %r29, 17;
	cvt.rn.f32.s32 	%f441, %r256;
	setp.leu.f32 	%p174, %f433, %f441;
	@%p174 bra 	$L__BB0_1766;
	setp.neu.f32 	%p176, %f433, %f439;
	@%p176 bra 	$L__BB0_1765;
	add.s64 	%rd312, %rd1, %rd271;
	mov.b32 	%r260, 1100480512;
	st.global.u32 	[%rd312], %r260;
	bra.uni 	$L__BB0_2047;
$L__BB0_1765:
	add.s64 	%rd310, %rd1, %rd271;
	mov.b32 	%r259, 1099956224;
	st.global.u32 	[%rd310], %r259;
	bra.uni 	$L__BB0_2047;
$L__BB0_1766:
	setp.neu.f32 	%p175, %f433, %f441;
	@%p175 bra 	$L__BB0_1768;
	add.s64 	%rd308, %rd1, %rd271;
	mov.b32 	%r258, 1099431936;
	st.global.u32 	[%rd308], %r258;
	bra.uni 	$L__BB0_2047;
$L__BB0_1768:
	add.s64 	%rd306, %rd1, %rd271;
	mov.b32 	%r257, 1098907648;
	st.global.u32 	[%rd306], %r257;
	bra.uni 	$L__BB0_2047;
$L__BB0_1769:
	add.s32 	%r231, %r29, 7;
	cvt.rn.f32.s32 	%f442, %r231;
	setp.leu.f32 	%p157, %f433, %f442;
	@%p157 bra 	$L__BB0_1785;
	add.s32 	%r243, %r29, 11;
	cvt.rn.f32.s32 	%f443, %r243;
	setp.leu.f32 	%p165, %f433, %f443;
	@%p165 bra 	$L__BB0_1778;
	add.s32 	%r249, %r29, 13;
	cvt.rn.f32.s32 	%f444, %r249;
	setp.leu.f32 	%p169, %f433, %f444;
	@%p169 bra 	$L__BB0_1775;
	setp.neu.f32 	%p171, %f433, %f434;
	@%p171 bra 	$L__BB0_1774;
	add.s64 	%rd304, %rd1, %rd271;
	mov.b32 	%r253, 1097859072;
	st.global.u32 	[%rd304], %r253;
	bra.uni 	$L__BB0_2047;
$L__BB0_1774:
	add.s64 	%rd302, %rd1, %rd271;
	mov.b32 	%r252, 1096810496;
	st.global.u32 	[%rd302], %r252;
	bra.uni 	$L__BB0_2047;
$L__BB0_1775:
	setp.neu.f32 	%p170, %f433, %f444;
	@%p170 bra 	$L__BB0_1777;
	add.s64 	%rd300, %rd1, %rd271;
	mov.b32 	%r251, 1095761920;
	st.global.u32 	[%rd300], %r251;
	bra.uni 	$L__BB0_2047;
$L__BB0_1777:
	add.s64 	%rd298, %rd1, %rd271;
	mov.b32 	%r250, 1094713344;
	st.global.u32 	[%rd298], %r250;
	bra.uni 	$L__BB0_2047;
$L__BB0_1778:
	add.s32 	%r244, %r29, 9;
	cvt.rn.f32.s32 	%f445, %r244;
	setp.leu.f32 	%p166, %f433, %f445;
	@%p166 bra 	$L__BB0_1782;
	setp.neu.f32 	%p168, %f433, %f443;
	@%p168 bra 	$L__BB0_1781;
	add.s64 	%rd296, %rd1, %rd271;
	mov.b32 	%r248, 1093664768;
	st.global.u32 	[%rd296], %r248;
	bra.uni 	$L__BB0_2047;
$L__BB0_1781:
	add.s64 	%rd294, %rd1, %rd271;
	mov.b32 	%r247, 1092616192;
	st.global.u32 	[%rd294], %r247;
	bra.uni 	$L__BB0_2047;
$L__BB0_1782:
	setp.neu.f32 	%p167, %f433, %f445;
	@%p167 bra 	$L__BB0_1784;
	add.s64 	%rd292, %rd1, %rd271;
	mov.b32 	%r246, 1091567616;
	st.global.u32 	[%rd292], %r246;
	bra.uni 	$L__BB0_2047;
$L__BB0_1784:
	add.s64 	%rd290, %rd1, %rd271;
	mov.b32 	%r245, 1090519040;
	st.global.u32 	[%rd290], %r245;
	bra.uni 	$L__BB0_2047;
$L__BB0_1785:
	add.s32 	%r232, %r29, 3;
	cvt.rn.f32.s32 	%f446, %r232;
	setp.leu.f32 	%p158, %f433, %f446;
	@%p158 bra 	$L__BB0_1793;
	add.s32 	%r238, %r29, 5;
	cvt.rn.f32.s32 	%f447, %r238;
	setp.leu.f32 	%p162, %f433, %f447;
	@%p162 bra 	$L__BB0_1790;
	setp.neu.f32 	%p164, %f433, %f442;
	@%p164 bra 	$L__BB0_1789;
	add.s64 	%rd288, %rd1, %rd271;
	mov.b32 	%r242, 1088421888;
	st.global.u32 	[%rd288], %r242;
	bra.uni 	$L__BB0_2047;
$L__BB0_1789:
	add.s64 	%rd286, %rd1, %rd271;
	mov.b32 	%r241, 1086324736;
	st.global.u32 	[%rd286], %r241;
	bra.uni 	$L__BB0_2047;
$L__BB0_1790:
	setp.neu.f32 	%p163, %f433, %f447;
	@%p163 bra 	$L__BB0_1792;
	add.s64 	%rd284, %rd1, %rd271;
	mov.b32 	%r240, 1084227584;
	st.global.u32 	[%rd284], %r240;
	bra.uni 	$L__BB0_2047;
$L__BB0_1792:
	add.s64 	%rd282, %rd1, %rd271;
	mov.b32 	%r239, 1082130432;
	st.global.u32 	[%rd282], %r239;
	bra.uni 	$L__BB0_2047;
$L__BB0_1793:
	add.s32 	%r233, %r29, 1;
	cvt.rn.f32.s32 	%f448, %r233;
	setp.leu.f32 	%p159, %f433, %f448;
	@%p159 bra 	$L__BB0_1797;
	setp.neu.f32 	%p161, %f433, %f446;
	@%p161 bra 	$L__BB0_1796;
	add.s64 	%rd280, %rd1, %rd271;
	mov.b32 	%r237, 1077936128;
	st.global.u32 	[%rd280], %r237;
	bra.uni 	$L__BB0_2047;
$L__BB0_1796:
	add.s64 	%rd278, %rd1, %rd271;
	mov.b32 	%r236, 1073741824;
	st.global.u32 	[%rd278], %r236;
	bra.uni 	$L__BB0_2047;
$L__BB0_1797:
	setp.neu.f32 	%p160, %f433, %f448;
	@%p160 bra 	$L__BB0_1799;
	add.s64 	%rd276, %rd1, %rd271;
	mov.b32 	%r235, 1065353216;
	st.global.u32 	[%rd276], %r235;
	bra.uni 	$L__BB0_2047;
$L__BB0_1799:
	add.s64 	%rd274, %rd1, %rd271;
	mov.b32 	%r234, 0;
	st.global.u32 	[%rd274], %r234;
	bra.uni 	$L__BB0_2047;
$L__BB0_1800:
	add.s64 	%rd268, %rd1, %rd205;
	mov.b32 	%r228, 1106247680;
	st.global.u32 	[%rd268], %r228;
	bra.uni 	$L__BB0_2047;
$L__BB0_1801:
	setp.neu.f32 	%p154, %f449, %f453;
	@%p154 bra 	$L__BB0_1803;
	add.s64 	%rd266, %rd1, %rd205;
	mov.b32 	%r226, 1105723392;
	st.global.u32 	[%rd266], %r226;
	bra.uni 	$L__BB0_2047;
$L__BB0_1803:
	add.s64 	%rd264, %rd1, %rd205;
	mov.b32 	%r225, 1105199104;
	st.global.u32 	[%rd264], %r225;
	bra.uni 	$L__BB0_2047;
$L__BB0_1804:
	add.s32 	%r219, %r30, 25;
	cvt.rn.f32.s32 	%f454, %r219;
	setp.leu.f32 	%p150, %f449, %f454;
	@%p150 bra 	$L__BB0_1808;
	setp.neu.f32 	%p152, %f449, %f452;
	@%p152 bra 	$L__BB0_1807;
	add.s64 	%rd262, %rd1, %rd205;
	mov.b32 	%r223, 1104674816;
	st.global.u32 	[%rd262], %r223;
	bra.uni 	$L__BB0_2047;
$L__BB0_1807:
	add.s64 	%rd260, %rd1, %rd205;
	mov.b32 	%r222, 1104150528;
	st.global.u32 	[%rd260], %r222;
	bra.uni 	$L__BB0_2047;
$L__BB0_1808:
	setp.neu.f32 	%p151, %f449, %f454;
	@%p151 bra 	$L__BB0_1810;
	add.s64 	%rd258, %rd1, %rd205;
	mov.b32 	%r221, 1103626240;
	st.global.u32 	[%rd258], %r221;
	bra.uni 	$L__BB0_2047;
$L__BB0_1810:
	add.s64 	%rd256, %rd1, %rd205;
	mov.b32 	%r220, 1103101952;
	st.global.u32 	[%rd256], %r220;
	bra.uni 	$L__BB0_2047;
$L__BB0_1811:
	add.s32 	%r207, %r30, 19;
	cvt.rn.f32.s32 	%f455, %r207;
	setp.leu.f32 	%p142, %f449, %f455;
	@%p142 bra 	$L__BB0_1819;
	add.s32 	%r213, %r30, 21;
	cvt.rn.f32.s32 	%f456, %r213;
	setp.leu.f32 	%p146, %f449, %f456;
	@%p146 bra 	$L__BB0_1816;
	setp.neu.f32 	%p148, %f449, %f451;
	@%p148 bra 	$L__BB0_1815;
	add.s64 	%rd254, %rd1, %rd205;
	mov.b32 	%r217, 1102577664;
	st.global.u32 	[%rd254], %r217;
	bra.uni 	$L__BB0_2047;
$L__BB0_1815:
	add.s64 	%rd252, %rd1, %rd205;
	mov.b32 	%r216, 1102053376;
	st.global.u32 	[%rd252], %r216;
	bra.uni 	$L__BB0_2047;
$L__BB0_1816:
	setp.neu.f32 	%p147, %f449, %f456;
	@%p147 bra 	$L__BB0_1818;
	add.s64 	%rd250, %rd1, %rd205;
	mov.b32 	%r215, 1101529088;
	st.global.u32 	[%rd250], %r215;
	bra.uni 	$L__BB0_2047;
$L__BB0_1818:
	add.s64 	%rd248, %rd1, %rd205;
	mov.b32 	%r214, 1101004800;
	st.global.u32 	[%rd248], %r214;
	bra.uni 	$L__BB0_2047;
$L__BB0_1819:
	add.s32 	%r208, %r30, 17;
	cvt.rn.f32.s32 	%f457, %r208;
	setp.leu.f32 	%p143, %f449, %f457;
	@%p143 bra 	$L__BB0_1823;
	setp.neu.f32 	%p145, %f449, %f455;
	@%p145 bra 	$L__BB0_1822;
	add.s64 	%rd246, %rd1, %rd205;
	mov.b32 	%r212, 1100480512;
	st.global.u32 	[%rd246], %r212;
	bra.uni 	$L__BB0_2047;
$L__BB0_1822:
	add.s64 	%rd244, %rd1, %rd205;
	mov.b32 	%r211, 1099956224;
	st.global.u32 	[%rd244], %r211;
	bra.uni 	$L__BB0_2047;
$L__BB0_1823:
	setp.neu.f32 	%p144, %f449, %f457;
	@%p144 bra 	$L__BB0_1825;
	add.s64 	%rd242, %rd1, %rd205;
	mov.b32 	%r210, 1099431936;
	st.global.u32 	[%rd242], %r210;
	bra.uni 	$L__BB0_2047;
$L__BB0_1825:
	add.s64 	%rd240, %rd1, %rd205;
	mov.b32 	%r209, 1098907648;
	st.global.u32 	[%rd240], %r209;
	bra.uni 	$L__BB0_2047;
$L__BB0_1826:
	add.s32 	%r183, %r30, 7;
	cvt.rn.f32.s32 	%f458, %r183;
	setp.leu.f32 	%p126, %f449, %f458;
	@%p126 bra 	$L__BB0_1842;
	add.s32 	%r195, %r30, 11;
	cvt.rn.f32.s32 	%f459, %r195;
	setp.leu.f32 	%p134, %f449, %f459;
	@%p134 bra 	$L__BB0_1835;
	add.s32 	%r201, %r30, 13;
	cvt.rn.f32.s32 	%f460, %r201;
	setp.leu.f32 	%p138, %f449, %f460;
	@%p138 bra 	$L__BB0_1832;
	setp.neu.f32 	%p140, %f449, %f450;
	@%p140 bra 	$L__BB0_1831;
	add.s64 	%rd238, %rd1, %rd205;
	mov.b32 	%r205, 1097859072;
	st.global.u32 	[%rd238], %r205;
	bra.uni 	$L__BB0_2047;
$L__BB0_1831:
	add.s64 	%rd236, %rd1, %rd205;
	mov.b32 	%r204, 1096810496;
	st.global.u32 	[%rd236], %r204;
	bra.uni 	$L__BB0_2047;
$L__BB0_1832:
	setp.neu.f32 	%p139, %f449, %f460;
	@%p139 bra 	$L__BB0_1834;
	add.s64 	%rd234, %rd1, %rd205;
	mov.b32 	%r203, 1095761920;
	st.global.u32 	[%rd234], %r203;
	bra.uni 	$L__BB0_2047;
$L__BB0_1834:
	add.s64 	%rd232, %rd1, %rd205;
	mov.b32 	%r202, 1094713344;
	st.global.u32 	[%rd232], %r202;
	bra.uni 	$L__BB0_2047;
$L__BB0_1835:
	add.s32 	%r196, %r30, 9;
	cvt.rn.f32.s32 	%f461, %r196;
	setp.leu.f32 	%p135, %f449, %f461;
	@%p135 bra 	$L__BB0_1839;
	setp.neu.f32 	%p137, %f449, %f459;
	@%p137 bra 	$L__BB0_1838;
	add.s64 	%rd230, %rd1, %rd205;
	mov.b32 	%r200, 1093664768;
	st.global.u32 	[%rd230], %r200;
	bra.uni 	$L__BB0_2047;
$L__BB0_1838:
	add.s64 	%rd228, %rd1, %rd205;
	mov.b32 	%r199, 1092616192;
	st.global.u32 	[%rd228], %r199;
	bra.uni 	$L__BB0_2047;
$L__BB0_1839:
	setp.neu.f32 	%p136, %f449, %f461;
	@%p136 bra 	$L__BB0_1841;
	add.s64 	%rd226, %rd1, %rd205;
	mov.b32 	%r198, 1091567616;
	st.global.u32 	[%rd226], %r198;
	bra.uni 	$L__BB0_2047;
$L__BB0_1841:
	add.s64 	%rd224, %rd1, %rd205;
	mov.b32 	%r197, 1090519040;
	st.global.u32 	[%rd224], %r197;
	bra.uni 	$L__BB0_2047;
$L__BB0_1842:
	add.s32 	%r184, %r30, 3;
	cvt.rn.f32.s32 	%f462, %r184;
	setp.leu.f32 	%p127, %f449, %f462;
	@%p127 bra 	$L__BB0_1850;
	add.s32 	%r190, %r30, 5;
	cvt.rn.f32.s32 	%f463, %r190;
	setp.leu.f32 	%p131, %f449, %f463;
	@%p131 bra 	$L__BB0_1847;
	setp.neu.f32 	%p133, %f449, %f458;
	@%p133 bra 	$L__BB0_1846;
	add.s64 	%rd222, %rd1, %rd205;
	mov.b32 	%r194, 1088421888;
	st.global.u32 	[%rd222], %r194;
	bra.uni 	$L__BB0_2047;
$L__BB0_1846:
	add.s64 	%rd220, %rd1, %rd205;
	mov.b32 	%r193, 1086324736;
	st.global.u32 	[%rd220], %r193;
	bra.uni 	$L__BB0_2047;
$L__BB0_1847:
	setp.neu.f32 	%p132, %f449, %f463;
	@%p132 bra 	$L__BB0_1849;
	add.s64 	%rd218, %rd1, %rd205;
	mov.b32 	%r192, 1084227584;
	st.global.u32 	[%rd218], %r192;
	bra.uni 	$L__BB0_2047;
$L__BB0_1849:
	add.s64 	%rd216, %rd1, %rd205;
	mov.b32 	%r191, 1082130432;
	st.global.u32 	[%rd216], %r191;
	bra.uni 	$L__BB0_2047;
$L__BB0_1850:
	add.s32 	%r185, %r30, 1;
	cvt.rn.f32.s32 	%f464, %r185;
	setp.leu.f32 	%p128, %f449, %f464;
	@%p128 bra 	$L__BB0_1854;
	setp.neu.f32 	%p130, %f449, %f462;
	@%p130 bra 	$L__BB0_1853;
	add.s64 	%rd214, %rd1, %rd205;
	mov.b32 	%r189, 1077936128;
	st.global.u32 	[%rd214], %r189;
	bra.uni 	$L__BB0_2047;
$L__BB0_1853:
	add.s64 	%rd212, %rd1, %rd205;
	mov.b32 	%r188, 1073741824;
	st.global.u32 	[%rd212], %r188;
	bra.uni 	$L__BB0_2047;
$L__BB0_1854:
	setp.neu.f32 	%p129, %f449, %f464;
	@%p129 bra 	$L__BB0_1856;
	add.s64 	%rd210, %rd1, %rd205;
	mov.b32 	%r187, 1065353216;
	st.global.u32 	[%rd210], %r187;
	bra.uni 	$L__BB0_2047;
$L__BB0_1856:
	add.s64 	%rd208, %rd1, %rd205;
	mov.b32 	%r186, 0;
	st.global.u32 	[%rd208], %r186;
	bra.uni 	$L__BB0_2047;
$L__BB0_1857:
	mul.wide.s32 	%rd139, %r1, 4;
	add.s64 	%rd140, %rd3, %rd139;
	ld.global.f32 	%f465, [%rd140];
	ld.global.u32 	%r31, [%rd2+116];
	add.s32 	%r134, %r31, 15;
	cvt.rn.f32.s32 	%f466, %r134;
	setp.leu.f32 	%p94, %f465, %f466;
	@%p94 bra 	$L__BB0_1889;
	add.s32 	%r158, %r31, 23;
	cvt.rn.f32.s32 	%f467, %r158;
	setp.leu.f32 	%p110, %f465, %f467;
	@%p110 bra 	$L__BB0_1874;
	add.s32 	%r170, %r31, 27;
	cvt.rn.f32.s32 	%f468, %r170;
	setp.leu.f32 	%p118, %f465, %f468;
	@%p118 bra 	$L__BB0_1867;
	add.s32 	%r176, %r31, 29;
	cvt.rn.f32.s32 	%f469, %r176;
	setp.leu.f32 	%p122, %f465, %f469;
	@%p122 bra 	$L__BB0_1864;
	add.s32 	%r179, %r31, 31;
	cvt.rn.f32.s32 	%f515, %r179;
	setp.neu.f32 	%p124, %f465, %f515;
	@%p124 bra 	$L__BB0_1863;
	add.s64 	%rd204, %rd1, %rd139;
	mov.b32 	%r181, 1106771968;
	st.global.u32 	[%rd204], %r181;
	bra.uni 	$L__BB0_2047;
$L__BB0_1863:
	add.s64 	%rd202, %rd1, %rd139;
	mov.b32 	%r180, 1106247680;
	st.global.u32 	[%rd202], %r180;
	bra.uni 	$L__BB0_2047;
$L__BB0_1864:
	setp.neu.f32 	%p123, %f465, %f469;
	@%p123 bra 	$L__BB0_1866;
	add.s64 	%rd200, %rd1, %rd139;
	mov.b32 	%r178, 1105723392;
	st.global.u32 	[%rd200], %r178;
	bra.uni 	$L__BB0_2047;
$L__BB0_1866:
	add.s64 	%rd198, %rd1, %rd139;
	mov.b32 	%r177, 1105199104;
	st.global.u32 	[%rd198], %r177;
	bra.uni 	$L__BB0_2047;
$L__BB0_1867:
	add.s32 	%r171, %r31, 25;
	cvt.rn.f32.s32 	%f470, %r171;
	setp.leu.f32 	%p119, %f465, %f470;
	@%p119 bra 	$L__BB0_1871;
	setp.neu.f32 	%p121, %f465, %f468;
	@%p121 bra 	$L__BB0_1870;
	add.s64 	%rd196, %rd1, %rd139;
	mov.b32 	%r175, 1104674816;
	st.global.u32 	[%rd196], %r175;
	bra.uni 	$L__BB0_2047;
$L__BB0_1870:
	add.s64 	%rd194, %rd1, %rd139;
	mov.b32 	%r174, 1104150528;
	st.global.u32 	[%rd194], %r174;
	bra.uni 	$L__BB0_2047;
$L__BB0_1871:
	setp.neu.f32 	%p120, %f465, %f470;
	@%p120 bra 	$L__BB0_1873;
	add.s64 	%rd192, %rd1, %rd139;
	mov.b32 	%r173, 1103626240;
	st.global.u32 	[%rd192], %r173;
	bra.uni 	$L__BB0_2047;
$L__BB0_1873:
	add.s64 	%rd190, %rd1, %rd139;
	mov.b32 	%r172, 1103101952;
	st.global.u32 	[%rd190], %r172;
	bra.uni 	$L__BB0_2047;
$L__BB0_1874:
	add.s32 	%r159, %r31, 19;
	cvt.rn.f32.s32 	%f471, %r159;
	setp.leu.f32 	%p111, %f465, %f471;
	@%p111 bra 	$L__BB0_1882;
	add.s32 	%r165, %r31, 21;
	cvt.rn.f32.s32 	%f472, %r165;
	setp.leu.f32 	%p115, %f465, %f472;
	@%p115 bra 	$L__BB0_1879;
	setp.neu.f32 	%p117, %f465, %f467;
	@%p117 bra 	$L__BB0_1878;
	add.s64 	%rd188, %rd1, %rd139;
	mov.b32 	%r169, 1102577664;
	st.global.u32 	[%rd188], %r169;
	bra.uni 	$L__BB0_2047;
$L__BB0_1878:
	add.s64 	%rd186, %rd1, %rd139;
	mov.b32 	%r168, 1102053376;
	st.global.u32 	[%rd186], %r168;
	bra.uni 	$L__BB0_2047;
$L__BB0_1879:
	setp.neu.f32 	%p116, %f465, %f472;
	@%p116 bra 	$L__BB0_1881;
	add.s64 	%rd184, %rd1, %rd139;
	mov.b32 	%r167, 1101529088;
	st.global.u32 	[%rd184], %r167;
	bra.uni 	$L__BB0_2047;
$L__BB0_1881:
	add.s64 	%rd182, %rd1, %rd139;
	mov.b32 	%r166, 1101004800;
	st.global.u32 	[%rd182], %r166;
	bra.uni 	$L__BB0_2047;
$L__BB0_1882:
	add.s32 	%r160, %r31, 17;
	cvt.rn.f32.s32 	%f473, %r160;
	setp.leu.f32 	%p112, %f465, %f473;
	@%p112 bra 	$L__BB0_1886;
	setp.neu.f32 	%p114, %f465, %f471;
	@%p114 bra 	$L__BB0_1885;
	add.s64 	%rd180, %rd1, %rd139;
	mov.b32 	%r164, 1100480512;
	st.global.u32 	[%rd180], %r164;
	bra.uni 	$L__BB0_2047;
$L__BB0_1885:
	add.s64 	%rd178, %rd1, %rd139;
	mov.b32 	%r163, 1099956224;
	st.global.u32 	[%rd178], %r163;
	bra.uni 	$L__BB0_2047;
$L__BB0_1886:
	setp.neu.f32 	%p113, %f465, %f473;
	@%p113 bra 	$L__BB0_1888;
	add.s64 	%rd176, %rd1, %rd139;
	mov.b32 	%r162, 1099431936;
	st.global.u32 	[%rd176], %r162;
	bra.uni 	$L__BB0_2047;
$L__BB0_1888:
	add.s64 	%rd174, %rd1, %rd139;
	mov.b32 	%r161, 1098907648;
	st.global.u32 	[%rd174], %r161;
	bra.uni 	$L__BB0_2047;
$L__BB0_1889:
	add.s32 	%r135, %r31, 7;
	cvt.rn.f32.s32 	%f474, %r135;
	setp.leu.f32 	%p95, %f465, %f474;
	@%p95 bra 	$L__BB0_1905;
	add.s32 	%r147, %r31, 11;
	cvt.rn.f32.s32 	%f475, %r147;
	setp.leu.f32 	%p103, %f465, %f475;
	@%p103 bra 	$L__BB0_1898;
	add.s32 	%r153, %r31, 13;
	cvt.rn.f32.s32 	%f476, %r153;
	setp.leu.f32 	%p107, %f465, %f476;
	@%p107 bra 	$L__BB0_1895;
	setp.neu.f32 	%p109, %f465, %f466;
	@%p109 bra 	$L__BB0_1894;
	add.s64 	%rd172, %rd1, %rd139;
	mov.b32 	%r157, 1097859072;
	st.global.u32 	[%rd172], %r157;
	bra.uni 	$L__BB0_2047;
$L__BB0_1894:
	add.s64 	%rd170, %rd1, %rd139;
	mov.b32 	%r156, 1096810496;
	st.global.u32 	[%rd170], %r156;
	bra.uni 	$L__BB0_2047;
$L__BB0_1895:
	setp.neu.f32 	%p108, %f465, %f476;
	@%p108 bra 	$L__BB0_1897;
	add.s64 	%rd168, %rd1, %rd139;
	mov.b32 	%r155, 1095761920;
	st.global.u32 	[%rd168], %r155;
	bra.uni 	$L__BB0_2047;
$L__BB0_1897:
	add.s64 	%rd166, %rd1, %rd139;
	mov.b32 	%r154, 1094713344;
	st.global.u32 	[%rd166], %r154;
	bra.uni 	$L__BB0_2047;
$L__BB0_1898:
	add.s32 	%r148, %r31, 9;
	cvt.rn.f32.s32 	%f477, %r148;
	setp.leu.f32 	%p104, %f465, %f477;
	@%p104 bra 	$L__BB0_1902;
	setp.neu.f32 	%p106, %f465, %f475;
	@%p106 bra 	$L__BB0_1901;
	add.s64 	%rd164, %rd1, %rd139;
	mov.b32 	%r152, 1093664768;
	st.global.u32 	[%rd164], %r152;
	bra.uni 	$L__BB0_2047;
$L__BB0_1901:
	add.s64 	%rd162, %rd1, %rd139;
	mov.b32 	%r151, 1092616192;
	st.global.u32 	[%rd162], %r151;
	bra.uni 	$L__BB0_2047;
$L__BB0_1902:
	setp.neu.f32 	%p105, %f465, %f477;
	@%p105 bra 	$L__BB0_1904;
	add.s64 	%rd160, %rd1, %rd139;
	mov.b32 	%r150, 1091567616;
	st.global.u32 	[%rd160], %r150;
	bra.uni 	$L__BB0_2047;
$L__BB0_1904:
	add.s64 	%rd158, %rd1, %rd139;
	mov.b32 	%r149, 1090519040;
	st.global.u32 	[%rd158], %r149;
	bra.uni 	$L__BB0_2047;
$L__BB0_1905:
	add.s32 	%r136, %r31, 3;
	cvt.rn.f32.s32 	%f478, %r136;
	setp.leu.f32 	%p96, %f465, %f478;
	@%p96 bra 	$L__BB0_1913;
	add.s32 	%r142, %r31, 5;
	cvt.rn.f32.s32 	%f479, %r142;
	setp.leu.f32 	%p100, %f465, %f479;
	@%p100 bra 	$L__BB0_1910;
	setp.neu.f32 	%p102, %f465, %f474;
	@%p102 bra 	$L__BB0_1909;
	add.s64 	%rd156, %rd1, %rd139;
	mov.b32 	%r146, 1088421888;
	st.global.u32 	[%rd156], %r146;
	bra.uni 	$L__BB0_2047;
$L__BB0_1909:
	add.s64 	%rd154, %rd1, %rd139;
	mov.b32 	%r145, 1086324736;
	st.global.u32 	[%rd154], %r145;
	bra.uni 	$L__BB0_2047;
$L__BB0_1910:
	setp.neu.f32 	%p101, %f465, %f479;
	@%p101 bra 	$L__BB0_1912;
	add.s64 	%rd152, %rd1, %rd139;
	mov.b32 	%r144, 1084227584;
	st.global.u32 	[%rd152], %r144;
	bra.uni 	$L__BB0_2047;
$L__BB0_1912:
	add.s64 	%rd150, %rd1, %rd139;
	mov.b32 	%r143, 1082130432;
	st.global.u32 	[%rd150], %r143;
	bra.uni 	$L__BB0_2047;
$L__BB0_1913:
	add.s32 	%r137, %r31, 1;
	cvt.rn.f32.s32 	%f480, %r137;
	setp.leu.f32 	%p97, %f465, %f480;
	@%p97 bra 	$L__BB0_1917;
	setp.neu.f32 	%p99, %f465, %f478;
	@%p99 bra 	$L__BB0_1916;
	add.s64 	%rd148, %rd1, %rd139;
	mov.b32 	%r141, 1077936128;
	st.global.u32 	[%rd148], %r141;
	bra.uni 	$L__BB0_2047;
$L__BB0_1916:
	add.s64 	%rd146, %rd1, %rd139;
	mov.b32 	%r140, 1073741824;
	st.global.u32 	[%rd146], %r140;
	bra.uni 	$L__BB0_2047;
$L__BB0_1917:
	setp.neu.f32 	%p98, %f465, %f480;
	@%p98 bra 	$L__BB0_1919;
	add.s64 	%rd144, %rd1, %rd139;
	mov.b32 	%r139, 1065353216;
	st.global.u32 	[%rd144], %r139;
	bra.uni 	$L__BB0_2047;
$L__BB0_1919:
	add.s64 	%rd142, %rd1, %rd139;
	mov.b32 	%r138, 0;
	st.global.u32 	[%rd142], %r138;
	bra.uni 	$L__BB0_2047;
$L__BB0_1920:
	mul.wide.s32 	%rd73, %r1, 4;
	add.s64 	%rd74, %rd3, %rd73;
	ld.global.f32 	%f481, [%rd74];
	ld.global.u32 	%r32, [%rd2+120];
	add.s32 	%r86, %r32, 15;
	cvt.rn.f32.s32 	%f482, %r86;
	setp.leu.f32 	%p63, %f481, %f482;
	@%p63 bra 	$L__BB0_1952;
	add.s32 	%r110, %r32, 23;
	cvt.rn.f32.s32 	%f483, %r110;
	setp.leu.f32 	%p79, %f481, %f483;
	@%p79 bra 	$L__BB0_1937;
	add.s32 	%r122, %r32, 27;
	cvt.rn.f32.s32 	%f484, %r122;
	setp.leu.f32 	%p87, %f481, %f484;
	@%p87 bra 	$L__BB0_1930;
	add.s32 	%r128, %r32, 29;
	cvt.rn.f32.s32 	%f485, %r128;
	setp.leu.f32 	%p91, %f481, %f485;
	@%p91 bra 	$L__BB0_1927;
	add.s32 	%r131, %r32, 31;
	cvt.rn.f32.s32 	%f514, %r131;
	setp.neu.f32 	%p93, %f481, %f514;
	@%p93 bra 	$L__BB0_1926;
	add.s64 	%rd138, %rd1, %rd73;
	mov.b32 	%r133, 1106771968;
	st.global.u32 	[%rd138], %r133;
	bra.uni 	$L__BB0_2047;
$L__BB0_1926:
	add.s64 	%rd136, %rd1, %rd73;
	mov.b32 	%r132, 1106247680;
	st.global.u32 	[%rd136], %r132;
	bra.uni 	$L__BB0_2047;
$L__BB0_1927:
	setp.neu.f32 	%p92, %f481, %f485;
	@%p92 bra 	$L__BB0_1929;
	add.s64 	%rd134, %rd1, %rd73;
	mov.b32 	%r130, 1105723392;
	st.global.u32 	[%rd134], %r130;
	bra.uni 	$L__BB0_2047;
$L__BB0_1929:
	add.s64 	%rd132, %rd1, %rd73;
	mov.b32 	%r129, 1105199104;
	st.global.u32 	[%rd132], %r129;
	bra.uni 	$L__BB0_2047;
$L__BB0_1930:
	add.s32 	%r123, %r32, 25;
	cvt.rn.f32.s32 	%f486, %r123;
	setp.leu.f32 	%p88, %f481, %f486;
	@%p88 bra 	$L__BB0_1934;
	setp.neu.f32 	%p90, %f481, %f484;
	@%p90 bra 	$L__BB0_1933;
	add.s64 	%rd130, %rd1, %rd73;
	mov.b32 	%r127, 1104674816;
	st.global.u32 	[%rd130], %r127;
	bra.uni 	$L__BB0_2047;
$L__BB0_1933:
	add.s64 	%rd128, %rd1, %rd73;
	mov.b32 	%r126, 1104150528;
	st.global.u32 	[%rd128], %r126;
	bra.uni 	$L__BB0_2047;
$L__BB0_1934:
	setp.neu.f32 	%p89, %f481, %f486;
	@%p89 bra 	$L__BB0_1936;
	add.s64 	%rd126, %rd1, %rd73;
	mov.b32 	%r125, 1103626240;
	st.global.u32 	[%rd126], %r125;
	bra.uni 	$L__BB0_2047;
$L__BB0_1936:
	add.s64 	%rd124, %rd1, %rd73;
	mov.b32 	%r124, 1103101952;
	st.global.u32 	[%rd124], %r124;
	bra.uni 	$L__BB0_2047;
$L__BB0_1937:
	add.s32 	%r111, %r32, 19;
	cvt.rn.f32.s32 	%f487, %r111;
	setp.leu.f32 	%p80, %f481, %f487;
	@%p80 bra 	$L__BB0_1945;
	add.s32 	%r117, %r32, 21;
	cvt.rn.f32.s32 	%f488, %r117;
	setp.leu.f32 	%p84, %f481, %f488;
	@%p84 bra 	$L__BB0_1942;
	setp.neu.f32 	%p86, %f481, %f483;
	@%p86 bra 	$L__BB0_1941;
	add.s64 	%rd122, %rd1, %rd73;
	mov.b32 	%r121, 1102577664;
	st.global.u32 	[%rd122], %r121;
	bra.uni 	$L__BB0_2047;
$L__BB0_1941:
	add.s64 	%rd120, %rd1, %rd73;
	mov.b32 	%r120, 1102053376;
	st.global.u32 	[%rd120], %r120;
	bra.uni 	$L__BB0_2047;
$L__BB0_1942:
	setp.neu.f32 	%p85, %f481, %f488;
	@%p85 bra 	$L__BB0_1944;
	add.s64 	%rd118, %rd1, %rd73;
	mov.b32 	%r119, 1101529088;
	st.global.u32 	[%rd118], %r119;
	bra.uni 	$L__BB0_2047;
$L__BB0_1944:
	add.s64 	%rd116, %rd1, %rd73;
	mov.b32 	%r118, 1101004800;
	st.global.u32 	[%rd116], %r118;
	bra.uni 	$L__BB0_2047;
$L__BB0_1945:
	add.s32 	%r112, %r32, 17;
	cvt.rn.f32.s32 	%f489, %r112;
	setp.leu.f32 	%p81, %f481, %f489;
	@%p81 bra 	$L__BB0_1949;
	setp.neu.f32 	%p83, %f481, %f487;
	@%p83 bra 	$L__BB0_1948;
	add.s64 	%rd114, %rd1, %rd73;
	mov.b32 	%r116, 1100480512;
	st.global.u32 	[%rd114], %r116;
	bra.uni 	$L__BB0_2047;
$L__BB0_1948:
	add.s64 	%rd112, %rd1, %rd73;
	mov.b32 	%r115, 1099956224;
	st.global.u32 	[%rd112], %r115;
	bra.uni 	$L__BB0_2047;
$L__BB0_1949:
	setp.neu.f32 	%p82, %f481, %f489;
	@%p82 bra 	$L__BB0_1951;
	add.s64 	%rd110, %rd1, %rd73;
	mov.b32 	%r114, 1099431936;
	st.global.u32 	[%rd110], %r114;
	bra.uni 	$L__BB0_2047;
$L__BB0_1951:
	add.s64 	%rd108, %rd1, %rd73;
	mov.b32 	%r113, 1098907648;
	st.global.u32 	[%rd108], %r113;
	bra.uni 	$L__BB0_2047;
$L__BB0_1952:
	add.s32 	%r87, %r32, 7;
	cvt.rn.f32.s32 	%f490, %r87;
	setp.leu.f32 	%p64, %f481, %f490;
	@%p64 bra 	$L__BB0_1968;
	add.s32 	%r99, %r32, 11;
	cvt.rn.f32.s32 	%f491, %r99;
	setp.leu.f32 	%p72, %f481, %f491;
	@%p72 bra 	$L__BB0_1961;
	add.s32 	%r105, %r32, 13;
	cvt.rn.f32.s32 	%f492, %r105;
	setp.leu.f32 	%p76, %f481, %f492;
	@%p76 bra 	$L__BB0_1958;
	setp.neu.f32 	%p78, %f481, %f482;
	@%p78 bra 	$L__BB0_1957;
	add.s64 	%rd106, %rd1, %rd73;
	mov.b32 	%r109, 1097859072;
	st.global.u32 	[%rd106], %r109;
	bra.uni 	$L__BB0_2047;
$L__BB0_1957:
	add.s64 	%rd104, %rd1, %rd73;
	mov.b32 	%r108, 1096810496;
	st.global.u32 	[%rd104], %r108;
	bra.uni 	$L__BB0_2047;
$L__BB0_1958:
	setp.neu.f32 	%p77, %f481, %f492;
	@%p77 bra 	$L__BB0_1960;
	add.s64 	%rd102, %rd1, %rd73;
	mov.b32 	%r107, 1095761920;
	st.global.u32 	[%rd102], %r107;
	bra.uni 	$L__BB0_2047;
$L__BB0_1960:
	add.s64 	%rd100, %rd1, %rd73;
	mov.b32 	%r106, 1094713344;
	st.global.u32 	[%rd100], %r106;
	bra.uni 	$L__BB0_2047;
$L__BB0_1961:
	add.s32 	%r100, %r32, 9;
	cvt.rn.f32.s32 	%f493, %r100;
	setp.leu.f32 	%p73, %f481, %f493;
	@%p73 bra 	$L__BB0_1965;
	setp.neu.f32 	%p75, %f481, %f491;
	@%p75 bra 	$L__BB0_1964;
	add.s64 	%rd98, %rd1, %rd73;
	mov.b32 	%r104, 1093664768;
	st.global.u32 	[%rd98], %r104;
	bra.uni 	$L__BB0_2047;
$L__BB0_1964:
	add.s64 	%rd96, %rd1, %rd73;
	mov.b32 	%r103, 1092616192;
	st.global.u32 	[%rd96], %r103;
	bra.uni 	$L__BB0_2047;
$L__BB0_1965:
	setp.neu.f32 	%p74, %f481, %f493;
	@%p74 bra 	$L__BB0_1967;
	add.s64 	%rd94, %rd1, %rd73;
	mov.b32 	%r102, 1091567616;
	st.global.u32 	[%rd94], %r102;
	bra.uni 	$L__BB0_2047;
$L__BB0_1967:
	add.s64 	%rd92, %rd1, %rd73;
	mov.b32 	%r101, 1090519040;
	st.global.u32 	[%rd92], %r101;
	bra.uni 	$L__BB0_2047;
$L__BB0_1968:
	add.s32 	%r88, %r32, 3;
	cvt.rn.f32.s32 	%f494, %r88;
	setp.leu.f32 	%p65, %f481, %f494;
	@%p65 bra 	$L__BB0_1976;
	add.s32 	%r94, %r32, 5;
	cvt.rn.f32.s32 	%f495, %r94;
	setp.leu.f32 	%p69, %f481, %f495;
	@%p69 bra 	$L__BB0_1973;
	setp.neu.f32 	%p71, %f481, %f490;
	@%p71 bra 	$L__BB0_1972;
	add.s64 	%rd90, %rd1, %rd73;
	mov.b32 	%r98, 1088421888;
	st.global.u32 	[%rd90], %r98;
	bra.uni 	$L__BB0_2047;
$L__BB0_1972:
	add.s64 	%rd88, %rd1, %rd73;
	mov.b32 	%r97, 1086324736;
	st.global.u32 	[%rd88], %r97;
	bra.uni 	$L__BB0_2047;
$L__BB0_1973:
	setp.neu.f32 	%p70, %f481, %f495;
	@%p70 bra 	$L__BB0_1975;
	add.s64 	%rd86, %rd1, %rd73;
	mov.b32 	%r96, 1084227584;
	st.global.u32 	[%rd86], %r96;
	bra.uni 	$L__BB0_2047;
$L__BB0_1975:
	add.s64 	%rd84, %rd1, %rd73;
	mov.b32 	%r95, 1082130432;
	st.global.u32 	[%rd84], %r95;
	bra.uni 	$L__BB0_2047;
$L__BB0_1976:
	add.s32 	%r89, %r32, 1;
	cvt.rn.f32.s32 	%f496, %r89;
	setp.leu.f32 	%p66, %f481, %f496;
	@%p66 bra 	$L__BB0_1980;
	setp.neu.f32 	%p68, %f481, %f494;
	@%p68 bra 	$L__BB0_1979;
	add.s64 	%rd82, %rd1, %rd73;
	mov.b32 	%r93, 1077936128;
	st.global.u32 	[%rd82], %r93;
	bra.uni 	$L__BB0_2047;
$L__BB0_1979:
	add.s64 	%rd80, %rd1, %rd73;
	mov.b32 	%r92, 1073741824;
	st.global.u32 	[%rd80], %r92;
	bra.uni 	$L__BB0_2047;
$L__BB0_1980:
	setp.neu.f32 	%p67, %f481, %f496;
	@%p67 bra 	$L__BB0_1982;
	add.s64 	%rd78, %rd1, %rd73;
	mov.b32 	%r91, 1065353216;
	st.global.u32 	[%rd78], %r91;
	bra.uni 	$L__BB0_2047;
$L__BB0_1982:
	add.s64 	%rd76, %rd1, %rd73;
	mov.b32 	%r90, 0;
	st.global.u32 	[%rd76], %r90;
	bra.uni 	$L__BB0_2047;
$L__BB0_1983:
	setp.eq.s32 	%p5, %r34, 30;
	@%p5 bra 	$L__BB0_1920;
	mul.wide.s32 	%rd7, %r1, 4;
	add.s64 	%rd8, %rd3, %rd7;
	ld.global.f32 	%f497, [%rd8];
	ld.global.u32 	%r33, [%rd2+124];
	add.s32 	%r38, %r33, 15;
	cvt.rn.f32.s32 	%f498, %r38;
	setp.leu.f32 	%p32, %f497, %f498;
	@%p32 bra 	$L__BB0_2016;
	add.s32 	%r62, %r33, 23;
	cvt.rn.f32.s32 	%f499, %r62;
	setp.leu.f32 	%p48, %f497, %f499;
	@%p48 bra 	$L__BB0_2001;
	add.s32 	%r74, %r33, 27;
	cvt.rn.f32.s32 	%f500, %r74;
	setp.leu.f32 	%p56, %f497, %f500;
	@%p56 bra 	$L__BB0_1994;
	add.s32 	%r80, %r33, 29;
	cvt.rn.f32.s32 	%f501, %r80;
	setp.leu.f32 	%p60, %f497, %f501;
	@%p60 bra 	$L__BB0_1991;
	add.s32 	%r83, %r33, 31;
	cvt.rn.f32.s32 	%f513, %r83;
	setp.neu.f32 	%p62, %f497, %f513;
	@%p62 bra 	$L__BB0_1990;
	add.s64 	%rd72, %rd1, %rd7;
	mov.b32 	%r85, 1106771968;
	st.global.u32 	[%rd72], %r85;
	bra.uni 	$L__BB0_2047;
$L__BB0_1990:
	add.s64 	%rd70, %rd1, %rd7;
	mov.b32 	%r84, 1106247680;
	st.global.u32 	[%rd70], %r84;
	bra.uni 	$L__BB0_2047;
$L__BB0_1991:
	setp.neu.f32 	%p61, %f497, %f501;
	@%p61 bra 	$L__BB0_1993;
	add.s64 	%rd68, %rd1, %rd7;
	mov.b32 	%r82, 1105723392;
	st.global.u32 	[%rd68], %r82;
	bra.uni 	$L__BB0_2047;
$L__BB0_1993:
	add.s64 	%rd66, %rd1, %rd7;
	mov.b32 	%r81, 1105199104;
	st.global.u32 	[%rd66], %r81;
	bra.uni 	$L__BB0_2047;
$L__BB0_1994:
	add.s32 	%r75, %r33, 25;
	cvt.rn.f32.s32 	%f502, %r75;
	setp.leu.f32 	%p57, %f497, %f502;
	@%p57 bra 	$L__BB0_1998;
	setp.neu.f32 	%p59, %f497, %f500;
	@%p59 bra 	$L__BB0_1997;
	add.s64 	%rd64, %rd1, %rd7;
	mov.b32 	%r79, 1104674816;
	st.global.u32 	[%rd64], %r79;
	bra.uni 	$L__BB0_2047;
$L__BB0_1997:
	add.s64 	%rd62, %rd1, %rd7;
	mov.b32 	%r78, 1104150528;
	st.global.u32 	[%rd62], %r78;
	bra.uni 	$L__BB0_2047;
$L__BB0_1998:
	setp.neu.f32 	%p58, %f497, %f502;
	@%p58 bra 	$L__BB0_2000;
	add.s64 	%rd60, %rd1, %rd7;
	mov.b32 	%r77, 1103626240;
	st.global.u32 	[%rd60], %r77;
	bra.uni 	$L__BB0_2047;
$L__BB0_2000:
	add.s64 	%rd58, %rd1, %rd7;
	mov.b32 	%r76, 1103101952;
	st.global.u32 	[%rd58], %r76;
	bra.uni 	$L__BB0_2047;
$L__BB0_2001:
	add.s32 	%r63, %r33, 19;
	cvt.rn.f32.s32 	%f503, %r63;
	setp.leu.f32 	%p49, %f497, %f503;
	@%p49 bra 	$L__BB0_2009;
	add.s32 	%r69, %r33, 21;
	cvt.rn.f32.s32 	%f504, %r69;
	setp.leu.f32 	%p53, %f497, %f504;
	@%p53 bra 	$L__BB0_2006;
	setp.neu.f32 	%p55, %f497, %f499;
	@%p55 bra 	$L__BB0_2005;
	add.s64 	%rd56, %rd1, %rd7;
	mov.b32 	%r73, 1102577664;
	st.global.u32 	[%rd56], %r73;
	bra.uni 	$L__BB0_2047;
$L__BB0_2005:
	add.s64 	%rd54, %rd1, %rd7;
	mov.b32 	%r72, 1102053376;
	st.global.u32 	[%rd54], %r72;
	bra.uni 	$L__BB0_2047;
$L__BB0_2006:
	setp.neu.f32 	%p54, %f497, %f504;
	@%p54 bra 	$L__BB0_2008;
	add.s64 	%rd52, %rd1, %rd7;
	mov.b32 	%r71, 1101529088;
	st.global.u32 	[%rd52], %r71;
	bra.uni 	$L__BB0_2047;
$L__BB0_2008:
	add.s64 	%rd50, %rd1, %rd7;
	mov.b32 	%r70, 1101004800;
	st.global.u32 	[%rd50], %r70;
	bra.uni 	$L__BB0_2047;
$L__BB0_2009:
	add.s32 	%r64, %r33, 17;
	cvt.rn.f32.s32 	%f505, %r64;
	setp.leu.f32 	%p50, %f497, %f505;
	@%p50 bra 	$L__BB0_2013;
	setp.neu.f32 	%p52, %f497, %f503;
	@%p52 bra 	$L__BB0_2012;
	add.s64 	%rd48, %rd1, %rd7;
	mov.b32 	%r68, 1100480512;
	st.global.u32 	[%rd48], %r68;
	bra.uni 	$L__BB0_2047;
$L__BB0_2012:
	add.s64 	%rd46, %rd1, %rd7;
	mov.b32 	%r67, 1099956224;
	st.global.u32 	[%rd46], %r67;
	bra.uni 	$L__BB0_2047;
$L__BB0_2013:
	setp.neu.f32 	%p51, %f497, %f505;
	@%p51 bra 	$L__BB0_2015;
	add.s64 	%rd44, %rd1, %rd7;
	mov.b32 	%r66, 1099431936;
	st.global.u32 	[%rd44], %r66;
	bra.uni 	$L__BB0_2047;
$L__BB0_2015:
	add.s64 	%rd42, %rd1, %rd7;
	mov.b32 	%r65, 1098907648;
	st.global.u32 	[%rd42], %r65;
	bra.uni 	$L__BB0_2047;
$L__BB0_2016:
	add.s32 	%r39, %r33, 7;
	cvt.rn.f32.s32 	%f506, %r39;
	setp.leu.f32 	%p33, %f497, %f506;
	@%p33 bra 	$L__BB0_2032;
	add.s32 	%r51, %r33, 11;
	cvt.rn.f32.s32 	%f507, %r51;
	setp.leu.f32 	%p41, %f497, %f507;
	@%p41 bra 	$L__BB0_2025;
	add.s32 	%r57, %r33, 13;
	cvt.rn.f32.s32 	%f508, %r57;
	setp.leu.f32 	%p45, %f497, %f508;
	@%p45 bra 	$L__BB0_2022;
	setp.neu.f32 	%p47, %f497, %f498;
	@%p47 bra 	$L__BB0_2021;
	add.s64 	%rd40, %rd1, %rd7;
	mov.b32 	%r61, 1097859072;
	st.global.u32 	[%rd40], %r61;
	bra.uni 	$L__BB0_2047;
$L__BB0_2021:
	add.s64 	%rd38, %rd1, %rd7;
	mov.b32 	%r60, 1096810496;
	st.global.u32 	[%rd38], %r60;
	bra.uni 	$L__BB0_2047;
$L__BB0_2022:
	setp.neu.f32 	%p46, %f497, %f508;
	@%p46 bra 	$L__BB0_2024;
	add.s64 	%rd36, %rd1, %rd7;
	mov.b32 	%r59, 1095761920;
	st.global.u32 	[%rd36], %r59;
	bra.uni 	$L__BB0_2047;
$L__BB0_2024:
	add.s64 	%rd34, %rd1, %rd7;
	mov.b32 	%r58, 1094713344;
	st.global.u32 	[%rd34], %r58;
	bra.uni 	$L__BB0_2047;
$L__BB0_2025:
	add.s32 	%r52, %r33, 9;
	cvt.rn.f32.s32 	%f509, %r52;
	setp.leu.f32 	%p42, %f497, %f509;
	@%p42 bra 	$L__BB0_2029;
	setp.neu.f32 	%p44, %f497, %f507;
	@%p44 bra 	$L__BB0_2028;
	add.s64 	%rd32, %rd1, %rd7;
	mov.b32 	%r56, 1093664768;
	st.global.u32 	[%rd32], %r56;
	bra.uni 	$L__BB0_2047;
$L__BB0_2028:
	add.s64 	%rd30, %rd1, %rd7;
	mov.b32 	%r55, 1092616192;
	st.global.u32 	[%rd30], %r55;
	bra.uni 	$L__BB0_2047;
$L__BB0_2029:
	setp.neu.f32 	%p43, %f497, %f509;
	@%p43 bra 	$L__BB0_2031;
	add.s64 	%rd28, %rd1, %rd7;
	mov.b32 	%r54, 1091567616;
	st.global.u32 	[%rd28], %r54;
	bra.uni 	$L__BB0_2047;
$L__BB0_2031:
	add.s64 	%rd26, %rd1, %rd7;
	mov.b32 	%r53, 1090519040;
	st.global.u32 	[%rd26], %r53;
	bra.uni 	$L__BB0_2047;
$L__BB0_2032:
	add.s32 	%r40, %r33, 3;
	cvt.rn.f32.s32 	%f510, %r40;
	setp.leu.f32 	%p34, %f497, %f510;
	@%p34 bra 	$L__BB0_2040;
	add.s32 	%r46, %r33, 5;
	cvt.rn.f32.s32 	%f511, %r46;
	setp.leu.f32 	%p38, %f497, %f511;
	@%p38 bra 	$L__BB0_2037;
	setp.neu.f32 	%p40, %f497, %f506;
	@%p40 bra 	$L__BB0_2036;
	add.s64 	%rd24, %rd1, %rd7;
	mov.b32 	%r50, 1088421888;
	st.global.u32 	[%rd24], %r50;
	bra.uni 	$L__BB0_2047;
$L__BB0_2036:
	add.s64 	%rd22, %rd1, %rd7;
	mov.b32 	%r49, 1086324736;
	st.global.u32 	[%rd22], %r49;
	bra.uni 	$L__BB0_2047;
$L__BB0_2037:
	setp.neu.f32 	%p39, %f497, %f511;
	@%p39 bra 	$L__BB0_2039;
	add.s64 	%rd20, %rd1, %rd7;
	mov.b32 	%r48, 1084227584;
	st.global.u32 	[%rd20], %r48;
	bra.uni 	$L__BB0_2047;
$L__BB0_2039:
	add.s64 	%rd18, %rd1, %rd7;
	mov.b32 	%r47, 1082130432;
	st.global.u32 	[%rd18], %r47;
	bra.uni 	$L__BB0_2047;
$L__BB0_2040:
	add.s32 	%r41, %r33, 1;
	cvt.rn.f32.s32 	%f512, %r41;
	setp.leu.f32 	%p35, %f497, %f512;
	@%p35 bra 	$L__BB0_2044;
	setp.neu.f32 	%p37, %f497, %f510;
	@%p37 bra 	$L__BB0_2043;
	add.s64 	%rd16, %rd1, %rd7;
	mov.b32 	%r45, 1077936128;
	st.global.u32 	[%rd16], %r45;
	bra.uni 	$L__BB0_2047;
$L__BB0_2043:
	add.s64 	%rd14, %rd1, %rd7;
	mov.b32 	%r44, 1073741824;
	st.global.u32 	[%rd14], %r44;
	bra.uni 	$L__BB0_2047;
$L__BB0_2044:
	setp.neu.f32 	%p36, %f497, %f512;
	@%p36 bra 	$L__BB0_2046;
	add.s64 	%rd12, %rd1, %rd7;
	mov.b32 	%r43, 1065353216;
	st.global.u32 	[%rd12], %r43;
	bra.uni 	$L__BB0_2047;
$L__BB0_2046:
	add.s64 	%rd10, %rd1, %rd7;
	mov.b32 	%r42, 0;
	st.global.u32 	[%rd10], %r42;
$L__BB0_2047:
	ret;

}


// ===== COMPILED SASS (sm_100) =====

	.target	sm_100

	.elftype	@"ET_EXEC"


//--------------------- .note.nv.tkinfo           --------------------------
	.section	.note.nv.tkinfo,"",@"SHT_NOTE"
	.sectionflags	@"SHF_NOTE_NV_TKINFO"
	.tkinfo
        /*0018*/ 	.word	0x00000002
        /*0030*/ 	.string	""
        /*0030*/ 	.string	"ptxas"
        /*0030*/ 	.string	"Cuda compilation tools, release 13.0, V13.0.88"
        /*0030*/ 	.string	"Build cuda_13.0.r13.0/compiler.36424714_0"
        /*0030*/ 	.string	"-arch sm_100 -m 64 "



//--------------------- .note.nv.cuinfo           --------------------------
	.section	.note.nv.cuinfo,"",@"SHT_NOTE"
	.sectionflags	@"SHF_NOTE_NV_CUINFO"
        /*0018*/ 	.short	0x0002
        /*001a*/ 	.short	0x0064
        /*001c*/ 	.short	0x0082
	.zero		2


//--------------------- .nv.info                  --------------------------
	.section	.nv.info,"",@"SHT_CUDA_INFO"
	.align	4


	//----- nvinfo : EIATTR_REGCOUNT
	.align		4
        /*0000*/ 	.byte	0x04, 0x2f
        /*0002*/ 	.short	(.L_1 - .L_0)
	.align		4
.L_0:
        /*0004*/ 	.word	index@(_Z9RF_kernelPfiPKiS_)
        /*0008*/ 	.word	0x0000000a


	//----- nvinfo : EIATTR_FRAME_SIZE
	.align		4
.L_1:
        /*000c*/ 	.byte	0x04, 0x11
        /*000e*/ 	.short	(.L_3 - .L_2)
	.align		4
.L_2:
        /*0010*/ 	.word	index@(_Z9RF_kernelPfiPKiS_)
        /*0014*/ 	.word	0x00000000


	//----- nvinfo : EIATTR_MIN_STACK_SIZE
	.align		4
.L_3:
        /*0018*/ 	.byte	0x04, 0x12
        /*001a*/ 	.short	(.L_5 - .L_4)
	.align		4
.L_4:
        /*001c*/ 	.word	index@(_Z9RF_kernelPfiPKiS_)
        /*0020*/ 	.word	0x00000000
.L_5:


//--------------------- .nv.compat                --------------------------
	.section	.nv.compat,"",@"SHT_CUDA_COMPAT_INFO"
	.align	4
        /*0000*/ 	.byte	0x02, 0x09, 0x00, 0x00, 0x02, 0x02, 0x01, 0x00, 0x02, 0x05, 0x05, 0x00, 0x03, 0x07, 0x01, 0x01
        /*0010*/ 	.byte	0x02, 0x03, 0x00, 0x00, 0x02, 0x06, 0x01, 0x00, 0x04, 0x0b, 0x08, 0x00, 0x09, 0x00, 0x00, 0x00
        /*0020*/ 	.byte	0x00, 0x00, 0x00, 0x00


//--------------------- .nv.info._Z9RF_kernelPfiPKiS_ --------------------------
	.section	.nv.info._Z9RF_kernelPfiPKiS_,"",@"SHT_CUDA_INFO"
	.sectionflags	@""
	.align	4


	//----- nvinfo : EIATTR_CUDA_API_VERSION
	.align		4
        /*0000*/ 	.byte	0x04, 0x37
        /*0002*/ 	.short	(.L_7 - .L_6)
.L_6:
        /*0004*/ 	.word	0x00000082


	//----- nvinfo : EIATTR_KPARAM_INFO
	.align		4
.L_7:
        /*0008*/ 	.byte	0x04, 0x17
        /*000a*/ 	.short	(.L_9 - .L_8)
.L_8:
        /*000c*/ 	.word	0x00000000
        /*0010*/ 	.short	0x0003
        /*0012*/ 	.short	0x0018
        /*0014*/ 	.byte	0x00, 0xf5, 0x21, 0x00


	//----- nvinfo : EIATTR_KPARAM_INFO
	.align		4
.L_9:
        /*0018*/ 	.byte	0x04, 0x17
        /*001a*/ 	.short	(.L_11 - .L_10)
.L_10:
        /*001c*/ 	.word	0x00000000
        /*0020*/ 	.short	0x0002
        /*0022*/ 	.short	0x0010
        /*0024*/ 	.byte	0x00, 0xf5, 0x21, 0x00


	//----- nvinfo : EIATTR_KPARAM_INFO
	.align		4
.L_11:
        /*0028*/ 	.byte	0x04, 0x17
        /*002a*/ 	.short	(.L_13 - .L_12)
.L_12:
        /*002c*/ 	.word	0x00000000
        /*0030*/ 	.short	0x0001
        /*0032*/ 	.short	0x0008
        /*0034*/ 	.byte	0x00, 0xf0, 0x11, 0x00


	//----- nvinfo : EIATTR_KPARAM_INFO
	.align		4
.L_13:
        /*0038*/ 	.byte	0x04, 0x17
        /*003a*/ 	.short	(.L_15 - .L_14)
.L_14:
        /*003c*/ 	.word	0x00000000
        /*0040*/ 	.short	0x0000
        /*0042*/ 	.short	0x0000
        /*0044*/ 	.byte	0x00, 0xf5, 0x21, 0x00


	//----- nvinfo : EIATTR_SPARSE_MMA_MASK
	.align		4
.L_15:
        /*0048*/ 	.byte	0x03, 0x50
        /*004a*/ 	.short	0x0000


	//----- nvinfo : EIATTR_MAXREG_COUNT
	.align		4
        /*004c*/ 	.byte	0x03, 0x1b
        /*004e*/ 	.short	0x00ff


	//----- nvinfo : EIATTR_MERCURY_ISA_VERSION
	.align		4
        /*0050*/ 	.byte	0x03, 0x5f
        /*0052*/ 	.short	0x0101


	//----- nvinfo : EIATTR_VRC_CTA_INIT_COUNT
	.align		4
        /*0054*/ 	.byte	0x02, 0x4a
	.zero		1
	.zero		1


	//----- nvinfo : EIATTR_EXIT_INSTR_OFFSETS
	.align		4
        /*0058*/ 	.byte	0x04, 0x1c
        /*005a*/ 	.short	(.L_17 - .L_16)


	//   ....[0]....
.L_16:
        /*005c*/ 	.word	0x000002d0


	//   ....[1]....
        /*0060*/ 	.word	0x00000320


	//   ....[2]....
        /*0064*/ 	.word	0x00000380


	//   ....[3]....
        /*0068*/ 	.word	0x000003d0


	//   ....[4]....
        /*006c*/ 	.word	0x00000470


	//   ....[5]....
        /*0070*/ 	.word	0x000004c0


	//   ....[6]....
        /*0074*/ 	.word	0x00000520


	//   ....[7]....
        /*0078*/ 	.word	0x00000570


	//   ....[8]....
        /*007c*/ 	.word	0x00000650


	//   ....[9]....
        /*0080*/ 	.word	0x000006a0


	//   ....[10]....
        /*0084*/ 	.word	0x00000700


	//   ....[11]....
        /*0088*/ 	.word	0x00000750


	//   ....[12]....
        /*008c*/ 	.word	0x000007f0


	//   ....[13]....
        /*0090*/ 	.word	0x00000840


	//   ....[14]....
        /*0094*/ 	.word	0x000008a0


	//   ....[15]....
        /*0098*/ 	.word	0x000008f0


	//   ....[16]....
        /*009c*/ 	.word	0x00000a10


	//   ....[17]....
        /*00a0*/ 	.word	0x00000a60


	//   ....[18]....
        /*00a4*/ 	.word	0x00000ac0


	//   ....[19]....
        /*00a8*/ 	.word	0x00000b10


	//   ....[20]....
        /*00ac*/ 	.word	0x00000bb0


	//   ....[21]....
        /*00b0*/ 	.word	0x00000c00


	//   ....[22]....
        /*00b4*/ 	.word	0x00000c60


	//   ....[23]....
        /*00b8*/ 	.word	0x00000cb0


	//   ....[24]....
        /*00bc*/ 	.word	0x00000d90


	//   ....[25]....
        /*00c0*/ 	.word	0x00000de0


	//   ....[26]....
        /*00c4*/ 	.word	0x00000e40


	//   ....[27]....
        /*00c8*/ 	.word	0x00000e90


	//   ....[28]....
        /*00cc*/ 	.word	0x00000f30


	//   ....[29]....
        /*00d0*/ 	.word	0x00000f80


	//   ....[30]....
        /*00d4*/ 	.word	0x00000fe0


	//   ....[31]....
        /*00d8*/ 	.word	0x00001020


	//   ....[32]....
        /*00dc*/ 	.word	0x000011f0


	//   ....[33]....
        /*00e0*/ 	.word	0x00001240


	//   ....[34]....
        /*00e4*/ 	.word	0x000012a0


	//   ....[35]....
        /*00e8*/ 	.word	0x000012f0


	//   ....[36]....
        /*00ec*/ 	.word	0x00001390


	//   ....[37]....
        /*00f0*/ 	.word	0x000013e0


	//   ....[38]....
        /*00f4*/ 	.word	0x00001440


	//   ....[39]....
        /*00f8*/ 	.word	0x00001490


	//   ....[40]....
        /*00fc*/ 	.word	0x00001570


	//   ....[41]....
        /*0100*/ 	.word	0x000015c0


	//   ....[42]....
        /*0104*/ 	.word	0x00001620


	//   ....[43]....
        /*0108*/ 	.word	0x00001670


	//   ....[44]....
        /*010c*/ 	.word	0x00001710


	//   ....[45]....
        /*0110*/ 	.word	0x00001760


	//   ....[46]....
        /*0114*/ 	.word	0x000017c0


	//   ....[47]....
        /*0118*/ 	.word	0x00001810


	//   ....[48]....
        /*011c*/ 	.word	0x00001930


	//   ....[49]....
        /*0120*/ 	.word	0x00001980


	//   ....[50]....
        /*0124*/ 	.word	0x000019e0


	//   ....[51]....
        /*0128*/ 	.word	0x00001a30


	//   ....[52]....
        /*012c*/ 	.word	0x00001ad0


	//   ....[53]....
        /*0130*/ 	.word	0x00001b20


	//   ....[54]....
        /*0134*/ 	.word	0x00001b80


	//   ....[55]....
        /*0138*/ 	.word	0x00001bd0


	//   ....[56]....
        /*013c*/ 	.word	0x00001cb0


	//   ....[57]....
        /*0140*/ 	.word	0x00001d00


	//   ....[58]....
        /*0144*/ 	.word	0x00001d60


	//   ....[59]....
        /*0148*/ 	.word	0x00001db0


	//   ....[60]....
        /*014c*/ 	.word	0x00001e50


	//   ....[61]....
        /*0150*/ 	.word	0x00001ea0


	//   ....[62]....
        /*0154*/ 	.word	0x00001f00


	//   ....[63]....
        /*0158*/ 	.word	0x00001f40


	//   ....[64]....
        /*015c*/ 	.word	0x00002130


	//   ....[65]....
        /*0160*/ 	.word	0x00002180


	//   ....[66]....
        /*0164*/ 	.word	0x000021e0


	//   ....[67]....
        /*0168*/ 	.word	0x00002230


	//   ....[68]....
        /*016c*/ 	.word	0x000022d0


	//   ....[69]....
        /*0170*/ 	.word	0x00002320


	//   ....[70]....
        /*0174*/ 	.word	0x00002380


	//   ....[71]....
        /*0178*/ 	.word	0x000023d0


	//   ....[72]....
        /*017c*/ 	.word	0x000024b0


	//   ....[73]....
        /*0180*/ 	.word	0x00002500


	//   ....[74]....
        /*0184*/ 	.word	0x00002560


	//   ....[75]....
        /*0188*/ 	.word	0x000025b0


	//   ....[76]....
        /*018c*/ 	.word	0x00002650


	//   ....[77]....
        /*0190*/ 	.word	0x000026a0


	//   ....[78]....
        /*0194*/ 	.word	0x00002700


	//   ....[79]....
        /*0198*/ 	.word	0x00002750


	//   ....[80]....
        /*019c*/ 	.word	0x00002870


	//   ....[81]....
        /*01a0*/ 	.word	0x000028c0


	//   ....[82]....
        /*01a4*/ 	.word	0x00002920


	//   ....[83]....
        /*01a8*/ 	.word	0x00002970


	//   ....[84]....
        /*01ac*/ 	.word	0x00002a10


	//   ....[85]....
        /*01b0*/ 	.word	0x00002a60


	//   ....[86]....
        /*01b4*/ 	.word	0x00002ac0


	//   ....[87]....
        /*01b8*/ 	.word	0x00002b10


	//   ....[88]....
        /*01bc*/ 	.word	0x00002bf0


	//   ....[89]....
        /*01c0*/ 	.word	0x00002c40


	//   ....[90]....
        /*01c4*/ 	.word	0x00002ca0


	//   ....[91]....
        /*01c8*/ 	.word	0x00002cf0


	//   ....[92]....
        /*01cc*/ 	.word	0x00002d90


	//   ....[93]....
        /*01d0*/ 	.word	0x00002de0


	//   ....[94]....
        /*01d4*/ 	.word	0x00002e40


	//   ....[95]....
        /*01d8*/ 	.word	0x00002e80


	//   ....[96]....
        /*01dc*/ 	.word	0x00003050


	//   ....[97]....
        /*01e0*/ 	.word	0x000030a0


	//   ....[98]....
        /*01e4*/ 	.word	0x00003100


	//   ....[99]....
        /*01e8*/ 	.word	0x00003150


	//   ....[100]....
        /*01ec*/ 	.word	0x000031f0


	//   ....[101]....
        /*01f0*/ 	.word	0x00003240


	//   ....[102]....
        /*01f4*/ 	.word	0x000032a0


	//   ....[103]....
        /*01f8*/ 	.word	0x000032f0


	//   ....[104]....
        /*01fc*/ 	.word	0x000033d0


	//   ....[105]....
        /*0200*/ 	.word	0x00003420


	//   ....[106]....
        /*0204*/ 	.word	0x00003480


	//   ....[107]....
        /*0208*/ 	.word	0x000034d0


	//   ....[108]....
        /*020c*/ 	.word	0x00003570


	//   ....[109]....
        /*0210*/ 	.word	0x000035c0


	//   ....[110]....
        /*0214*/ 	.word	0x00003620


	//   ....[111]....
        /*0218*/ 	.word	0x00003670


	//   ....[112]....
        /*021c*/ 	.word	0x00003790


	//   ....[113]....
        /*0220*/ 	.word	0x000037e0


	//   ....[114]....
        /*0224*/ 	.word	0x00003840


	//   ....[115]....
        /*0228*/ 	.word	0x00003890


	//   ....[116]....
        /*022c*/ 	.word	0x00003930


	//   ....[117]....
        /*0230*/ 	.word	0x00003980


	//   ....[118]....
        /*0234*/ 	.word	0x000039e0


	//   ....[119]....
        /*0238*/ 	.word	0x00003a30


	//   ....[120]....
        /*023c*/ 	.word	0x00003b10


	//   ....[121]....
        /*0240*/ 	.word	0x00003b60


	//   ....[122]....
        /*0244*/ 	.word	0x00003bc0


	//   ....[123]....
        /*0248*/ 	.word	0x00003c10


	//   ....[124]....
        /*024c*/ 	.word	0x00003cb0


	//   ....[125]....
        /*0250*/ 	.word	0x00003d00


	//   ....[126]....
        /*0254*/ 	.word	0x00003d60


	//   ....[127]....
        /*0258*/ 	.word	0x00003da0


	//   ....[128]....
        /*025c*/ 	.word	0x00003fb0


	//   ....[129]....
        /*0260*/ 	.word	0x00004000


	//   ....[130]....
        /*0264*/ 	.word	0x00004060


	//   ....[131]....
        /*0268*/ 	.word	0x000040b0


	//   ....[132]....
        /*026c*/ 	.word	0x00004150


	//   ....[133]....
        /*0270*/ 	.word	0x000041a0


	//   ....[134]....
        /*0274*/ 	.word	0x00004200


	//   ....[135]....
        /*0278*/ 	.word	0x00004250


	//   ....[136]....
        /*027c*/ 	.word	0x00004330


	//   ....[137]....
        /*0280*/ 	.word	0x00004380


	//   ....[138]....
        /*0284*/ 	.word	0x000043e0


	//   ....[139]....
        /*0288*/ 	.word	0x00004430


	//   ....[140]....
        /*028c*/ 	.word	0x000044d0


	//   ....[141]....
        /*0290*/ 	.word	0x00004520


	//   ....[142]....
        /*0294*/ 	.word	0x00004580


	//   ....[143]....
        /*0298*/ 	.word	0x000045d0


	//   ....[144]....
        /*029c*/ 	.word	0x000046f0


	//   ....[145]....
        /*02a0*/ 	.word	0x00004740


	//   ....[146]....
        /*02a4*/ 	.word	0x000047a0


	//   ....[147]....
        /*02a8*/ 	.word	0x000047f0


	//   ....[148]....
        /*02ac*/ 	.word	0x00004890


	//   ....[149]....
        /*02b0*/ 	.word	0x000048e0


	//   ....[150]....
        /*02b4*/ 	.word	0x00004940


	//   ....[151]....
        /*02b8*/ 	.word	0x00004990


	//   ....[152]....
        /*02bc*/ 	.word	0x00004a70


	//   ....[153]....
        /*02c0*/ 	.word	0x00004ac0


	//   ....[154]....
        /*02c4*/ 	.word	0x00004b20


	//   ....[155]....
        /*02c8*/ 	.word	0x00004b70


	//   ....[156]....
        /*02cc*/ 	.word	0x00004c10


	//   ....[157]....
        /*02d0*/ 	.word	0x00004c60


	//   ....[158]....
        /*02d4*/ 	.word	0x00004cc0


	//   ....[159]....
        /*02d8*/ 	.word	0x00004d00


	//   ....[160]....
        /*02dc*/ 	.word	0x00004ed0


	//   ....[161]....
        /*02e0*/ 	.word	0x00004f20


	//   ....[162]....
        /*02e4*/ 	.word	0x00004f80


	//   ....[163]....
        /*02e8*/ 	.word	0x00004fd0


	//   ....[164]....
        /*02ec*/ 	.word	0x00005070


	//   ....[165]....
        /*02f0*/ 	.word	0x000050c0


	//   ....[166]....
        /*02f4*/ 	.word	0x00005120


	//   ....[167]....
        /*02f8*/ 	.word	0x00005170


	//   ....[168]....
        /*02fc*/ 	.word	0x00005250


	//   ....[169]....
        /*0300*/ 	.word	0x000052a0


	//   ....[170]....
        /*0304*/ 	.word	0x00005300


	//   ....[171]....
        /*0308*/ 	.word	0x00005350


	//   ....[172]....
        /*030c*/ 	.word	0x000053f0


	//   ....[173]....
        /*0310*/ 	.word	0x00005440


	//   ....[174]....
        /*0314*/ 	.word	0x000054a0


	//   ....[175]....
        /*0318*/ 	.word	0x000054f0


	//   ....[176]....
        /*031c*/ 	.word	0x00005610


	//   ....[177]....
        /*0320*/ 	.word	0x00005660


	//   ....[178]....
        /*0324*/ 	.word	0x000056c0


	//   ....[179]....
        /*0328*/ 	.word	0x00005710


	//   ....[180]....
        /*032c*/ 	.word	0x000057b0


	//   ....[181]....
        /*0330*/ 	.word	0x00005800


	//   ....[182]....
        /*0334*/ 	.word	0x00005860


	//   ....[183]....
        /*0338*/ 	.word	0x000058b0


	//   ....[184]....
        /*033c*/ 	.word	0x00005990


	//   ....[185]....
        /*0340*/ 	.word	0x000059e0


	//   ....[186]....
        /*0344*/ 	.word	0x00005a40


	//   ....[187]....
        /*0348*/ 	.word	0x00005a90


	//   ....[188]....
        /*034c*/ 	.word	0x00005b30


	//   ....[189]....
        /*0350*/ 	.word	0x00005b80


	//   ....[190]....
        /*0354*/ 	.word	0x00005be0


	//   ....[191]....
        /*0358*/ 	.word	0x00005c20


	//   ....[192]....
        /*035c*/ 	.word	0x00005e10


	//   ....[193]....
        /*0360*/ 	.word	0x00005e60


	//   ....[194]....
        /*0364*/ 	.word	0x00005ec0


	//   ....[195]....
        /*0368*/ 	.word	0x00005f10


	//   ....[196]....
        /*036c*/ 	.word	0x00005fb0


	//   ....[197]....
        /*0370*/ 	.word	0x00006000


	//   ....[198]....
        /*0374*/ 	.word	0x00006060


	//   ....[199]....
        /*0378*/ 	.word	0x000060b0


	//   ....[200]....
        /*037c*/ 	.word	0x00006190


	//   ....[201]....
        /*0380*/ 	.word	0x000061e0


	//   ....[202]....
        /*0384*/ 	.word	0x00006240


	//   ....[203]....
        /*0388*/ 	.word	0x00006290


	//   ....[204]....
        /*038c*/ 	.word	0x00006330


	//   ....[205]....
        /*0390*/ 	.word	0x00006380


	//   ....[206]....
        /*0394*/ 	.word	0x000063e0


	//   ....[207]....
        /*0398*/ 	.word	0x00006430


	//   ....[208]....
        /*039c*/ 	.word	0x00006550


	//   ....[209]....
        /*03a0*/ 	.word	0x000065a0


	//   ....[210]....
        /*03a4*/ 	.word	0x00006600


	//   ....[211]....
        /*03a8*/ 	.word	0x00006650


	//   ....[212]....
        /*03ac*/ 	.word	0x000066f0


	//   ....[213]....
        /*03b0*/ 	.word	0x00006740


	//   ....[214]....
        /*03b4*/ 	.word	0x000067a0


	//   ....[215]....
        /*03b8*/ 	.word	0x000067f0


	//   ....[216]....
        /*03bc*/ 	.word	0x000068d0


	//   ....[217]....
        /*03c0*/ 	.word	0x00006920


	//   ....[218]....
        /*03c4*/ 	.word	0x00006980


	//   ....[219]....
        /*03c8*/ 	.word	0x000069d0


	//   ....[220]....
        /*03cc*/ 	.word	0x00006a70


	//   ....[221]....
        /*03d0*/ 	.word	0x00006ac0


	//   ....[222]....
        /*03d4*/ 	.word	0x00006b20


	//   ....[223]....
        /*03d8*/ 	.word	0x00006b60


	//   ....[224]....
        /*03dc*/ 	.word	0x00006d30


	//   ....[225]....
        /*03e0*/ 	.word	0x00006d80


	//   ....[226]....
        /*03e4*/ 	.word	0x00006de0


	//   ....[227]....
        /*03e8*/ 	.word	0x00006e30


	//   ....[228]....
        /*03ec*/ 	.word	0x00006ed0


	//   ....[229]....
        /*03f0*/ 	.word	0x00006f20


	//   ....[230]....
        /*03f4*/ 	.word	0x00006f80


	//   ....[231]....
        /*03f8*/ 	.word	0x00006fd0


	//   ....[232]....
        /*03fc*/ 	.word	0x000070b0


	//   ....[233]....
        /*0400*/ 	.word	0x00007100


	//   ....[234]....
        /*0404*/ 	.word	0x00007160


	//   ....[235]....
        /*0408*/ 	.word	0x000071b0


	//   ....[236]....
        /*040c*/ 	.word	0x00007250


	//   ....[237]....
        /*0410*/ 	.word	0x000072a0


	//   ....[238]....
        /*0414*/ 	.word	0x00007300


	//   ....[239]....
        /*0418*/ 	.word	0x00007350


	//   ....[240]....
        /*041c*/ 	.word	0x00007470


	//   ....[241]....
        /*0420*/ 	.word	0x000074c0


	//   ....[242]....
        /*0424*/ 	.word	0x00007520


	//   ....[243]....
        /*0428*/ 	.word	0x00007570


	//   ....[244]....
        /*042c*/ 	.word	0x00007610


	//   ....[245]....
        /*0430*/ 	.word	0x00007660


	//   ....[246]....
        /*0434*/ 	.word	0x000076c0


	//   ....[247]....
        /*0438*/ 	.word	0x00007710


	//   ....[248]....
        /*043c*/ 	.word	0x000077f0


	//   ....[249]....
        /*0440*/ 	.word	0x00007840


	//   ....[250]....
        /*0444*/ 	.word	0x000078a0


	//   ....[251]....
        /*0448*/ 	.word	0x000078f0


	//   ....[252]....
        /*044c*/ 	.word	0x00007990


	//   ....[253]....
        /*0450*/ 	.word	0x000079e0


	//   ....[254]....
        /*0454*/ 	.word	0x00007a40


	//   ....[255]....
        /*0458*/ 	.word	0x00007a80


	//   ....[0]....
        /*045c*/ 	.word	0x00007cb0


	//   ....[1]....
        /*0460*/ 	.word	0x00007d00


	//   ....[2]....
        /*0464*/ 	.word	0x00007d60


	//   ....[3]....
        /*0468*/ 	.word	0x00007db0


	//   ....[4]....
        /*046c*/ 	.word	0x00007e50


	//   ....[5]....
        /*0470*/ 	.word	0x00007ea0


	//   ....[6]....
        /*0474*/ 	.word	0x00007f00


	//   ....[7]....
        /*0478*/ 	.word	0x00007f50


	//   ....[8]....
        /*047c*/ 	.word	0x00008030


	//   ....[9]....
        /*0480*/ 	.word	0x00008080


	//   ....[10]....
        /*0484*/ 	.word	0x000080e0


	//   ....[11]....
        /*0488*/ 	.word	0x00008130


	//   ....[12]....
        /*048c*/ 	.word	0x000081d0


	//   ....[13]....
        /*0490*/ 	.word	0x00008220


	//   ....[14]....
        /*0494*/ 	.word	0x00008280


	//   ....[15]....
        /*0498*/ 	.word	0x000082d0


	//   ....[16]....
        /*049c*/ 	.word	0x000083f0


	//   ....[17]....
        /*04a0*/ 	.word	0x00008440


	//   ....[18]....
        /*04a4*/ 	.word	0x000084a0


	//   ....[19]....
        /*04a8*/ 	.word	0x000084f0


	//   ....[20]....
        /*04ac*/ 	.word	0x00008590


	//   ....[21]....
        /*04b0*/ 	.word	0x000085e0


	//   ....[22]....
        /*04b4*/ 	.word	0x00008640


	//   ....[23]....
        /*04b8*/ 	.word	0x00008690


	//   ....[24]....
        /*04bc*/ 	.word	0x00008770


	//   ....[25]....
        /*04c0*/ 	.word	0x000087c0


	//   ....[26]....
        /*04c4*/ 	.word	0x00008820


	//   ....[27]....
        /*04c8*/ 	.word	0x00008870


	//   ....[28]....
        /*04cc*/ 	.word	0x00008910


	//   ....[29]....
        /*04d0*/ 	.word	0x00008960


	//   ....[30]....
        /*04d4*/ 	.word	0x000089c0


	//   ....[31]....
        /*04d8*/ 	.word	0x00008a00


	//   ....[32]....
        /*04dc*/ 	.word	0x00008bd0


	//   ....[33]....
        /*04e0*/ 	.word	0x00008c20


	//   ....[34]....
        /*04e4*/ 	.word	0x00008c80


	//   ....[35]....
        /*04e8*/ 	.word	0x00008cd0


	//   ....[36]....
        /*04ec*/ 	.word	0x00008d70


	//   ....[37]....
        /*04f0*/ 	.word	0x00008dc0


	//   ....[38]....
        /*04f4*/ 	.word	0x00008e20


	//   ....[39]....
        /*04f8*/ 	.word	0x00008e70


	//   ....[40]....
        /*04fc*/ 	.word	0x00008f50


	//   ....[41]....
        /*0500*/ 	.word	0x00008fa0


	//   ....[42]....
        /*0504*/ 	.word	0x00009000


	//   ....[43]....
        /*0508*/ 	.word	0x00009050


	//   ....[44]....
        /*050c*/ 	.word	0x000090f0


	//   ....[45]....
        /*0510*/ 	.word	0x00009140


	//   ....[46]....
        /*0514*/ 	.word	0x000091a0


	//   ....[47]....
        /*0518*/ 	.word	0x000091f0


	//   ....[48]....
        /*051c*/ 	.word	0x00009310


	//   ....[49]....
        /*0520*/ 	.word	0x00009360


	//   ....[50]....
        /*0524*/ 	.word	0x000093c0


	//   ....[51]....
        /*0528*/ 	.word	0x00009410


	//   ....[52]....
        /*052c*/ 	.word	0x000094b0


	//   ....[53]....
        /*0530*/ 	.word	0x00009500


	//   ....[54]....
        /*0534*/ 	.word	0x00009560


	//   ....[55]....
        /*0538*/ 	.word	0x000095b0


	//   ....[56]....
        /*053c*/ 	.word	0x00009690


	//   ....[57]....
        /*0540*/ 	.word	0x000096e0


	//   ....[58]....
        /*0544*/ 	.word	0x00009740


	//   ....[59]....
        /*0548*/ 	.word	0x00009790


	//   ....[60]....
        /*054c*/ 	.word	0x00009830


	//   ....[61]....
        /*0550*/ 	.word	0x00009880


	//   ....[62]....
        /*0554*/ 	.word	0x000098e0


	//   ....[63]....
        /*0558*/ 	.word	0x00009920


	//   ....[64]....
        /*055c*/ 	.word	0x00009b10


	//   ....[65]....
        /*0560*/ 	.word	0x00009b60


	//   ....[66]....
        /*0564*/ 	.word	0x00009bc0


	//   ....[67]....
        /*0568*/ 	.word	0x00009c10


	//   ....[68]....
        /*056c*/ 	.word	0x00009cb0


	//   ....[69]....
        /*0570*/ 	.word	0x00009d00


	//   ....[70]....
        /*0574*/ 	.word	0x00009d60


	//   ....[71]....
        /*0578*/ 	.word	0x00009db0


	//   ....[72]....
        /*057c*/ 	.word	0x00009e90


	//   ....[73]....
        /*0580*/ 	.word	0x00009ee0


	//   ....[74]....
        /*0584*/ 	.word	0x00009f40


	//   ....[75]....
        /*0588*/ 	.word	0x00009f90


	//   ....[76]....
        /*058c*/ 	.word	0x0000a030


	//   ....[77]....
        /*0590*/ 	.word	0x0000a080


	//   ....[78]....
        /*0594*/ 	.word	0x0000a0e0


	//   ....[79]....
        /*0598*/ 	.word	0x0000a130


	//   ....[80]....
        /*059c*/ 	.word	0x0000a250


	//   ....[81]....
        /*05a0*/ 	.word	0x0000a2a0


	//   ....[82]....
        /*05a4*/ 	.word	0x0000a300


	//   ....[83]....
        /*05a8*/ 	.word	0x0000a350


	//   ....[84]....
        /*05ac*/ 	.word	0x0000a3f0


	//   ....[85]....
        /*05b0*/ 	.word	0x0000a440


	//   ....[86]....
        /*05b4*/ 	.word	0x0000a4a0


	//   ....[87]....
        /*05b8*/ 	.word	0x0000a4f0


	//   ....[88]....
        /*05bc*/ 	.word	0x0000a5d0


	//   ....[89]....
        /*05c0*/ 	.word	0x0000a620


	//   ....[90]....
        /*05c4*/ 	.word	0x0000a680


	//   ....[91]....
        /*05c8*/ 	.word	0x0000a6d0


	//   ....[92]....
        /*05cc*/ 	.word	0x0000a770


	//   ....[93]....
        /*05d0*/ 	.word	0x0000a7c0


	//   ....[94]....
        /*05d4*/ 	.word	0x0000a820


	//   ....[95]....
        /*05d8*/ 	.word	0x0000a860


	//   ....[96]....
        /*05dc*/ 	.word	0x0000aa30


	//   ....[97]....
        /*05e0*/ 	.word	0x0000aa80


	//   ....[98]....
        /*05e4*/ 	.word	0x0000aae0


	//   ....[99]....
        /*05e8*/ 	.word	0x0000ab30


	//   ....[100]....
        /*05ec*/ 	.word	0x0000abd0


	//   ....[101]....
        /*05f0*/ 	.word	0x0000ac20


	//   ....[102]....
        /*05f4*/ 	.word	0x0000ac80


	//   ....[103]....
        /*05f8*/ 	.word	0x0000acd0


	//   ....[104]....
        /*05fc*/ 	.word	0x0000adb0


	//   ....[105]....
        /*0600*/ 	.word	0x0000ae00


	//   ....[106]....
        /*0604*/ 	.word	0x0000ae60


	//   ....[107]....
        /*0608*/ 	.word	0x0000aeb0


	//   ....[108]....
        /*060c*/ 	.word	0x0000af50


	//   ....[109]....
        /*0610*/ 	.word	0x0000afa0


	//   ....[110]....
        /*0614*/ 	.word	0x0000b000


	//   ....[111]....
        /*0618*/ 	.word	0x0000b050


	//   ....[112]....
        /*061c*/ 	.word	0x0000b170


	//   ....[113]....
        /*0620*/ 	.word	0x0000b1c0


	//   ....[114]....
        /*0624*/ 	.word	0x0000b220


	//   ....[115]....
        /*0628*/ 	.word	0x0000b270


	//   ....[116]....
        /*062c*/ 	.word	0x0000b310


	//   ....[117]....
        /*0630*/ 	.word	0x0000b360


	//   ....[118]....
        /*0634*/ 	.word	0x0000b3c0


	//   ....[119]....
        /*0638*/ 	.word	0x0000b410


	//   ....[120]....
        /*063c*/ 	.word	0x0000b4f0


	//   ....[121]....
        /*0640*/ 	.word	0x0000b540


	//   ....[122]....
        /*0644*/ 	.word	0x0000b5a0


	//   ....[123]....
        /*0648*/ 	.word	0x0000b5f0


	//   ....[124]....
        /*064c*/ 	.word	0x0000b690


	//   ....[125]....
        /*0650*/ 	.word	0x0000b6e0


	//   ....[126]....
        /*0654*/ 	.word	0x0000b740


	//   ....[127]....
        /*0658*/ 	.word	0x0000b780


	//   ....[128]....
        /*065c*/ 	.word	0x0000b990


	//   ....[129]....
        /*0660*/ 	.word	0x0000b9e0


	//   ....[130]....
        /*0664*/ 	.word	0x0000ba40


	//   ....[131]....
        /*0668*/ 	.word	0x0000ba90


	//   ....[132]....
        /*066c*/ 	.word	0x0000bb30


	//   ....[133]....
        /*0670*/ 	.word	0x0000bb80


	//   ....[134]....
        /*0674*/ 	.word	0x0000bbe0


	//   ....[135]....
        /*0678*/ 	.word	0x0000bc30


	//   ....[136]....
        /*067c*/ 	.word	0x0000bd10


	//   ....[137]....
        /*0680*/ 	.word	0x0000bd60


	//   ....[138]....
        /*0684*/ 	.word	0x0000bdc0


	//   ....[139]....
        /*0688*/ 	.word	0x0000be10


	//   ....[140]....
        /*068c*/ 	.word	0x0000beb0


	//   ....[141]....
        /*0690*/ 	.word	0x0000bf00


	//   ....[142]....
        /*0694*/ 	.word	0x0000bf60


	//   ....[143]....
        /*0698*/ 	.word	0x0000bfb0


	//   ....[144]....
        /*069c*/ 	.word	0x0000c0d0


	//   ....[145]....
        /*06a0*/ 	.word	0x0000c120


	//   ....[146]....
        /*06a4*/ 	.word	0x0000c180


	//   ....[147]....
        /*06a8*/ 	.word	0x0000c1d0


	//   ....[148]....
        /*06ac*/ 	.word	0x0000c270


	//   ....[149]....
        /*06b0*/ 	.word	0x0000c2c0


	//   ....[150]....
        /*06b4*/ 	.word	0x0000c320


	//   ....[151]....
        /*06b8*/ 	.word	0x0000c370


	//   ....[152]....
        /*06bc*/ 	.word	0x0000c450


	//   ....[153]....
        /*06c0*/ 	.word	0x0000c4a0


	//   ....[154]....
        /*06c4*/ 	.word	0x0000c500


	//   ....[155]....
        /*06c8*/ 	.word	0x0000c550


	//   ....[156]....
        /*06cc*/ 	.word	0x0000c5f0


	//   ....[157]....
        /*06d0*/ 	.word	0x0000c640


	//   ....[158]....
        /*06d4*/ 	.word	0x0000c6a0


	//   ....[159]....
        /*06d8*/ 	.word	0x0000c6e0


	//   ....[160]....
        /*06dc*/ 	.word	0x0000c8b0


	//   ....[161]....
        /*06e0*/ 	.word	0x0000c900


	//   ....[162]....
        /*06e4*/ 	.word	0x0000c960


	//   ....[163]....
        /*06e8*/ 	.word	0x0000c9b0


	//   ....[164]....
        /*06ec*/ 	.word	0x0000ca50


	//   ....[165]....
        /*06f0*/ 	.word	0x0000caa0


	//   ....[166]....
        /*06f4*/ 	.word	0x0000cb00


	//   ....[167]....
        /*06f8*/ 	.word	0x0000cb50


	//   ....[168]....
        /*06fc*/ 	.word	0x0000cc30


	//   ....[169]....
        /*0700*/ 	.word	0x0000cc80


	//   ....[170]....
        /*0704*/ 	.word	0x0000cce0


	//   ....[171]....
        /*0708*/ 	.word	0x0000cd30


	//   ....[172]....
        /*070c*/ 	.word	0x0000cdd0


	//   ....[173]....
        /*0710*/ 	.word	0x0000ce20


	//   ....[174]....
        /*0714*/ 	.word	0x0000ce80


	//   ....[175]....
        /*0718*/ 	.word	0x0000ced0


	//   ....[176]....
        /*071c*/ 	.word	0x0000cff0


	//   ....[177]....
        /*0720*/ 	.word	0x0000d040


	//   ....[178]....
        /*0724*/ 	.word	0x0000d0a0


	//   ....[179]....
        /*0728*/ 	.word	0x0000d0f0


	//   ....[180]....
        /*072c*/ 	.word	0x0000d190


	//   ....[181]....
        /*0730*/ 	.word	0x0000d1e0


	//   ....[182]....
        /*0734*/ 	.word	0x0000d240


	//   ....[183]....
        /*0738*/ 	.word	0x0000d290


	//   ....[184]....
        /*073c*/ 	.word	0x0000d370


	//   ....[185]....
        /*0740*/ 	.word	0x0000d3c0


	//   ....[186]....
        /*0744*/ 	.word	0x0000d420


	//   ....[187]....
        /*0748*/ 	.word	0x0000d470


	//   ....[188]....
        /*074c*/ 	.word	0x0000d510


	//   ....[189]....
        /*0750*/ 	.word	0x0000d560


	//   ....[190]....
        /*0754*/ 	.word	0x0000d5c0


	//   ....[191]....
        /*0758*/ 	.word	0x0000d600


	//   ....[192]....
        /*075c*/ 	.word	0x0000d7f0


	//   ....[193]....
        /*0760*/ 	.word	0x0000d840


	//   ....[194]....
        /*0764*/ 	.word	0x0000d8a0


	//   ....[195]....
        /*0768*/ 	.word	0x0000d8f0


	//   ....[196]....
        /*076c*/ 	.word	0x0000d990


	//   ....[197]....
        /*0770*/ 	.word	0x0000d9e0


	//   ....[198]....
        /*0774*/ 	.word	0x0000da40


	//   ....[199]....
        /*0778*/ 	.word	0x0000da90


	//   ....[200]....
        /*077c*/ 	.word	0x0000db70


	//   ....[201]....
        /*0780*/ 	.word	0x0000dbc0


	//   ....[202]....
        /*0784*/ 	.word	0x0000dc20


	//   ....[203]....
        /*0788*/ 	.word	0x0000dc70


	//   ....[204]....
        /*078c*/ 	.word	0x0000dd10


	//   ....[205]....
        /*0790*/ 	.word	0x0000dd60


	//   ....[206]....
        /*0794*/ 	.word	0x0000ddc0


	//   ....[207]....
        /*0798*/ 	.word	0x0000de10


	//   ....[208]....
        /*079c*/ 	.word	0x0000df30


	//   ....[209]....
        /*07a0*/ 	.word	0x0000df80


	//   ....[210]....
        /*07a4*/ 	.word	0x0000dfe0


	//   ....[211]....
        /*07a8*/ 	.word	0x0000e030


	//   ....[212]....
        /*07ac*/ 	.word	0x0000e0d0


	//   ....[213]....
        /*07b0*/ 	.word	0x0000e120


	//   ....[214]....
        /*07b4*/ 	.word	0x0000e180


	//   ....[215]....
        /*07b8*/ 	.word	0x0000e1d0


	//   ....[216]....
        /*07bc*/ 	.word	0x0000e2b0


	//   ....[217]....
        /*07c0*/ 	.word	0x0000e300


	//   ....[218]....
        /*07c4*/ 	.word	0x0000e360


	//   ....[219]....
        /*07c8*/ 	.word	0x0000e3b0


	//   ....[220]....
        /*07cc*/ 	.word	0x0000e450


	//   ....[221]....
        /*07d0*/ 	.word	0x0000e4a0


	//   ....[222]....
        /*07d4*/ 	.word	0x0000e500


	//   ....[223]....
        /*07d8*/ 	.word	0x0000e540


	//   ....[224]....
        /*07dc*/ 	.word	0x0000e710


	//   ....[225]....
        /*07e0*/ 	.word	0x0000e760


	//   ....[226]....
        /*07e4*/ 	.word	0x0000e7c0


	//   ....[227]....
        /*07e8*/ 	.word	0x0000e810


	//   ....[228]....
        /*07ec*/ 	.word	0x0000e8b0


	//   ....[229]....
        /*07f0*/ 	.word	0x0000e900


	//   ....[230]....
        /*07f4*/ 	.word	0x0000e960


	//   ....[231]....
        /*07f8*/ 	.word	0x0000e9b0


	//   ....[232]....
        /*07fc*/ 	.word	0x0000ea90


	//   ....[233]....
        /*0800*/ 	.word	0x0000eae0


	//   ....[234]....
        /*0804*/ 	.word	0x0000eb40


	//   ....[235]....
        /*0808*/ 	.word	0x0000eb90


	//   ....[236]....
        /*080c*/ 	.word	0x0000ec30


	//   ....[237]....
        /*0810*/ 	.word	0x0000ec80


	//   ....[238]....
        /*0814*/ 	.word	0x0000ece0


	//   ....[239]....
        /*0818*/ 	.word	0x0000ed30


	//   ....[240]....
        /*081c*/ 	.word	0x0000ee50


	//   ....[241]....
        /*0820*/ 	.word	0x0000eea0


	//   ....[242]....
        /*0824*/ 	.word	0x0000ef00


	//   ....[243]....
        /*0828*/ 	.word	0x0000ef50


	//   ....[244]....
        /*082c*/ 	.word	0x0000eff0


	//   ....[245]....
        /*0830*/ 	.word	0x0000f040


	//   ....[246]....
        /*0834*/ 	.word	0x0000f0a0


	//   ....[247]....
        /*0838*/ 	.word	0x0000f0f0


	//   ....[248]....
        /*083c*/ 	.word	0x0000f1d0


	//   ....[249]....
        /*0840*/ 	.word	0x0000f220


	//   ....[250]....
        /*0844*/ 	.word	0x0000f280


	//   ....[251]....
        /*0848*/ 	.word	0x0000f2d0


	//   ....[252]....
        /*084c*/ 	.word	0x0000f370


	//   ....[253]....
        /*0850*/ 	.word	0x0000f3c0


	//   ....[254]....
        /*0854*/ 	.word	0x0000f420


	//   ....[255]....
        /*0858*/ 	.word	0x0000f460


	//   ....[0]....
        /*085c*/ 	.word	0x0000f6b0


	//   ....[1]....
        /*0860*/ 	.word	0x0000f700


	//   ....[2]....
        /*0864*/ 	.word	0x0000f760


	//   ....[3]....
        /*0868*/ 	.word	0x0000f7b0


	//   ....[4]....
        /*086c*/ 	.word	0x0000f850


	//   ....[5]....
        /*0870*/ 	.word	0x0000f8a0


	//   ....[6]....
        /*0874*/ 	.word	0x0000f900


	//   ....[7]....
        /*0878*/ 	.word	0x0000f950


	//   ....[8]....
        /*087c*/ 	.word	0x0000fa30


	//   ....[9]....
        /*0880*/ 	.word	0x0000fa80


	//   ....[10]....
        /*0884*/ 	.word	0x0000fae0


	//   ....[11]....
        /*0888*/ 	.word	0x0000fb30


	//   ....[12]....
        /*088c*/ 	.word	0x0000fbd0


	//   ....[13]....
        /*0890*/ 	.word	0x0000fc20


	//   ....[14]....
        /*0894*/ 	.word	0x0000fc80


	//   ....[15]....
        /*0898*/ 	.word	0x0000fcd0


	//   ....[16]....
        /*089c*/ 	.word	0x0000fdf0


	//   ....[17]....
        /*08a0*/ 	.word	0x0000fe40


	//   ....[18]....
        /*08a4*/ 	.word	0x0000fea0


	//   ....[19]....
        /*08a8*/ 	.word	0x0000fef0


	//   ....[20]....
        /*08ac*/ 	.word	0x0000ff90


	//   ....[21]....
        /*08b0*/ 	.word	0x0000ffe0


	//   ....[22]....
        /*08b4*/ 	.word	0x00010040


	//   ....[23]....
        /*08b8*/ 	.word	0x00010090


	//   ....[24]....
        /*08bc*/ 	.word	0x00010170


	//   ....[25]....
        /*08c0*/ 	.word	0x000101c0


	//   ....[26]....
        /*08c4*/ 	.word	0x00010220


	//   ....[27]....
        /*08c8*/ 	.word	0x00010270


	//   ....[28]....
        /*08cc*/ 	.word	0x00010310


	//   ....[29]....
        /*08d0*/ 	.word	0x00010360


	//   ....[30]....
        /*08d4*/ 	.word	0x000103c0


	//   ....[31]....
        /*08d8*/ 	.word	0x00010400


	//   ....[32]....
        /*08dc*/ 	.word	0x000105d0


	//   ....[33]....
        /*08e0*/ 	.word	0x00010620


	//   ....[34]....
        /*08e4*/ 	.word	0x00010680


	//   ....[35]....
        /*08e8*/ 	.word	0x000106d0


	//   ....[36]....
        /*08ec*/ 	.word	0x00010770


	//   ....[37]....
        /*08f0*/ 	.word	0x000107c0


	//   ....[38]....
        /*08f4*/ 	.word	0x00010820


	//   ....[39]....
        /*08f8*/ 	.word	0x00010870


	//   ....[40]....
        /*08fc*/ 	.word	0x00010950


	//   ....[41]....
        /*0900*/ 	.word	0x000109a0


	//   ....[42]....
        /*0904*/ 	.word	0x00010a00


	//   ....[43]....
        /*0908*/ 	.word	0x00010a50


	//   ....[44]....
        /*090c*/ 	.word	0x00010af0


	//   ....[45]....
        /*0910*/ 	.word	0x00010b40


	//   ....[46]....
        /*0914*/ 	.word	0x00010ba0


	//   ....[47]....
        /*0918*/ 	.word	0x00010bf0


	//   ....[48]....
        /*091c*/ 	.word	0x00010d10


	//   ....[49]....
        /*0920*/ 	.word	0x00010d60


	//   ....[50]....
        /*0924*/ 	.word	0x00010dc0


	//   ....[51]....
        /*0928*/ 	.word	0x00010e10


	//   ....[52]....
        /*092c*/ 	.word	0x00010eb0


	//   ....[53]....
        /*0930*/ 	.word	0x00010f00


	//   ....[54]....
        /*0934*/ 	.word	0x00010f60


	//   ....[55]....
        /*0938*/ 	.word	0x00010fb0


	//   ....[56]....
        /*093c*/ 	.word	0x00011090


	//   ....[57]....
        /*0940*/ 	.word	0x000110e0


	//   ....[58]....
        /*0944*/ 	.word	0x00011140


	//   ....[59]....
        /*0948*/ 	.word	0x00011190


	//   ....[60]....
        /*094c*/ 	.word	0x00011230


	//   ....[61]....
        /*0950*/ 	.word	0x00011280


	//   ....[62]....
        /*0954*/ 	.word	0x000112e0


	//   ....[63]....
        /*0958*/ 	.word	0x00011320


	//   ....[64]....
        /*095c*/ 	.word	0x00011510


	//   ....[65]....
        /*0960*/ 	.word	0x00011560


	//   ....[66]....
        /*0964*/ 	.word	0x000115c0


	//   ....[67]....
        /*0968*/ 	.word	0x00011610


	//   ....[68]....
        /*096c*/ 	.word	0x000116b0


	//   ....[69]....
        /*0970*/ 	.word	0x00011700


	//   ....[70]....
        /*0974*/ 	.word	0x00011760


	//   ....[71]....
        /*0978*/ 	.word	0x000117b0


	//   ....[72]....
        /*097c*/ 	.word	0x00011890


	//   ....[73]....
        /*0980*/ 	.word	0x000118e0


	//   ....[74]....
        /*0984*/ 	.word	0x00011940


	//   ....[75]....
        /*0988*/ 	.word	0x00011990


	//   ....[76]....
        /*098c*/ 	.word	0x00011a30


	//   ....[77]....
        /*0990*/ 	.word	0x00011a80


	//   ....[78]....
        /*0994*/ 	.word	0x00011ae0


	//   ....[79]....
        /*0998*/ 	.word	0x00011b30


	//   ....[80]....
        /*099c*/ 	.word	0x00011c50


	//   ....[81]....
        /*09a0*/ 	.word	0x00011ca0


	//   ....[82]....
        /*09a4*/ 	.word	0x00011d00


	//   ....[83]....
        /*09a8*/ 	.word	0x00011d50


	//   ....[84]....
        /*09ac*/ 	.word	0x00011df0


	//   ....[85]....
        /*09b0*/ 	.word	0x00011e40


	//   ....[86]....
        /*09b4*/ 	.word	0x00011ea0


	//   ....[87]....
        /*09b8*/ 	.word	0x00011ef0


	//   ....[88]....
        /*09bc*/ 	.word	0x00011fd0


	//   ....[89]....
        /*09c0*/ 	.word	0x00012020


	//   ....[90]....
        /*09c4*/ 	.word	0x00012080


	//   ....[91]....
        /*09c8*/ 	.word	0x000120d0


	//   ....[92]....
        /*09cc*/ 	.word	0x00012170


	//   ....[93]....
        /*09d0*/ 	.word	0x000121c0


	//   ....[94]....
        /*09d4*/ 	.word	0x00012220


	//   ....[95]....
        /*09d8*/ 	.word	0x00012260


	//   ....[96]....
        /*09dc*/ 	.word	0x00012430


	//   ....[97]....
        /*09e0*/ 	.word	0x00012480


	//   ....[98]....
        /*09e4*/ 	.word	0x000124e0


	//   ....[99]....
        /*09e8*/ 	.word	0x00012530


	//   ....[100]....
        /*09ec*/ 	.word	0x000125d0


	//   ....[101]....
        /*09f0*/ 	.word	0x00012620


	//   ....[102]....
        /*09f4*/ 	.word	0x00012680


	//   ....[103]....
        /*09f8*/ 	.word	0x000126d0


	//   ....[104]....
        /*09fc*/ 	.word	0x000127b0


	//   ....[105]....
        /*0a00*/ 	.word	0x00012800


	//   ....[106]....
        /*0a04*/ 	.word	0x00012860


	//   ....[107]....
        /*0a08*/ 	.word	0x000128b0


	//   ....[108]....
        /*0a0c*/ 	.word	0x00012950


	//   ....[109]....
        /*0a10*/ 	.word	0x000129a0


	//   ....[110]....
        /*0a14*/ 	.word	0x00012a00


	//   ....[111]....
        /*0a18*/ 	.word	0x00012a50


	//   ....[112]....
        /*0a1c*/ 	.word	0x00012b70


	//   ....[113]....
        /*0a20*/ 	.word	0x00012bc0


	//   ....[114]....
        /*0a24*/ 	.word	0x00012c20


	//   ....[115]....
        /*0a28*/ 	.word	0x00012c70


	//   ....[116]....
        /*0a2c*/ 	.word	0x00012d10


	//   ....[117]....
        /*0a30*/ 	.word	0x00012d60


	//   ....[118]....
        /*0a34*/ 	.word	0x00012dc0


	//   ....[119]....
        /*0a38*/ 	.word	0x00012e10


	//   ....[120]....
        /*0a3c*/ 	.word	0x00012ef0


	//   ....[121]....
        /*0a40*/ 	.word	0x00012f40


	//   ....[122]....
        /*0a44*/ 	.word	0x00012fa0


	//   ....[123]....
        /*0a48*/ 	.word	0x00012ff0


	//   ....[124]....
        /*0a4c*/ 	.word	0x00013090


	//   ....[125]....
        /*0a50*/ 	.word	0x000130e0


	//   ....[126]....
        /*0a54*/ 	.word	0x00013140


	//   ....[127]....
        /*0a58*/ 	.word	0x00013180


	//   ....[128]....
        /*0a5c*/ 	.word	0x00013390


	//   ....[129]....
        /*0a60*/ 	.word	0x000133e0


	//   ....[130]....
        /*0a64*/ 	.word	0x00013440


	//   ....[131]....
        /*0a68*/ 	.word	0x00013490


	//   ....[132]....
        /*0a6c*/ 	.word	0x00013530


	//   ....[133]....
        /*0a70*/ 	.word	0x00013580


	//   ....[134]....
        /*0a74*/ 	.word	0x000135e0


	//   ....[135]....
        /*0a78*/ 	.word	0x00013630


	//   ....[136]....
        /*0a7c*/ 	.word	0x00013710


	//   ....[137]....
        /*0a80*/ 	.word	0x00013760


	//   ....[138]....
        /*0a84*/ 	.word	0x000137c0


	//   ....[139]....
        /*0a88*/ 	.word	0x00013810


	//   ....[140]....
        /*0a8c*/ 	.word	0x000138b0


	//   ....[141]....
        /*0a90*/ 	.word	0x00013900


	//   ....[142]....
        /*0a94*/ 	.word	0x00013960


	//   ....[143]....
        /*0a98*/ 	.word	0x000139b0


	//   ....[144]....
        /*0a9c*/ 	.word	0x00013ad0


	//   ....[145]....
        /*0aa0*/ 	.word	0x00013b20


	//   ....[146]....
        /*0aa4*/ 	.word	0x00013b80


	//   ....[147]....
        /*0aa8*/ 	.word	0x00013bd0


	//   ....[148]....
        /*0aac*/ 	.word	0x00013c70


	//   ....[149]....
        /*0ab0*/ 	.word	0x00013cc0


	//   ....[150]....
        /*0ab4*/ 	.word	0x00013d20


	//   ....[151]....
        /*0ab8*/ 	.word	0x00013d70


	//   ....[152]....
        /*0abc*/ 	.word	0x00013e50


	//   ....[153]....
        /*0ac0*/ 	.word	0x00013ea0


	//   ....[154]....
        /*0ac4*/ 	.word	0x00013f00


	//   ....[155]....
        /*0ac8*/ 	.word	0x00013f50


	//   ....[156]....
        /*0acc*/ 	.word	0x00013ff0


	//   ....[157]....
        /*0ad0*/ 	.word	0x00014040


	//   ....[158]....
        /*0ad4*/ 	.word	0x000140a0


	//   ....[159]....
        /*0ad8*/ 	.word	0x000140e0


	//   ....[160]....
        /*0adc*/ 	.word	0x000142b0


	//   ....[161]....
        /*0ae0*/ 	.word	0x00014300


	//   ....[162]....
        /*0ae4*/ 	.word	0x00014360


	//   ....[163]....
        /*0ae8*/ 	.word	0x000143b0


	//   ....[164]....
        /*0aec*/ 	.word	0x00014450


	//   ....[165]....
        /*0af0*/ 	.word	0x000144a0


	//   ....[166]....
        /*0af4*/ 	.word	0x00014500


	//   ....[167]....
        /*0af8*/ 	.word	0x00014550


	//   ....[168]....
        /*0afc*/ 	.word	0x00014630


	//   ....[169]....
        /*0b00*/ 	.word	0x00014680


	//   ....[170]....
        /*0b04*/ 	.word	0x000146e0


	//   ....[171]....
        /*0b08*/ 	.word	0x00014730


	//   ....[172]....
        /*0b0c*/ 	.word	0x000147d0


	//   ....[173]....
        /*0b10*/ 	.word	0x00014820


	//   ....[174]....
        /*0b14*/ 	.word	0x00014880


	//   ....[175]....
        /*0b18*/ 	.word	0x000148d0


	//   ....[176]....
        /*0b1c*/ 	.word	0x000149f0


	//   ....[177]....
        /*0b20*/ 	.word	0x00014a40


	//   ....[178]....
        /*0b24*/ 	.word	0x00014aa0


	//   ....[179]....
        /*0b28*/ 	.word	0x00014af0


	//   ....[180]....
        /*0b2c*/ 	.word	0x00014b90


	//   ....[181]....
        /*0b30*/ 	.word	0x00014be0


	//   ....[182]....
        /*0b34*/ 	.word	0x00014c40


	//   ....[183]....
        /*0b38*/ 	.word	0x00014c90


	//   ....[184]....
        /*0b3c*/ 	.word	0x00014d70


	//   ....[185]....
        /*0b40*/ 	.word	0x00014dc0


	//   ....[186]....
        /*0b44*/ 	.word	0x00014e20


	//   ....[187]....
        /*0b48*/ 	.word	0x00014e70


	//   ....[188]....
        /*0b4c*/ 	.word	0x00014f10


	//   ....[189]....
        /*0b50*/ 	.word	0x00014f60


	//   ....[190]....
        /*0b54*/ 	.word	0x00014fc0


	//   ....[191]....
        /*0b58*/ 	.word	0x00015000


	//   ....[192]....
        /*0b5c*/ 	.word	0x000151f0


	//   ....[193]....
        /*0b60*/ 	.word	0x00015240


	//   ....[194]....
        /*0b64*/ 	.word	0x000152a0


	//   ....[195]....
        /*0b68*/ 	.word	0x000152f0


	//   ....[196]....
        /*0b6c*/ 	.word	0x00015390


	//   ....[197]....
        /*0b70*/ 	.word	0x000153e0


	//   ....[198]....
        /*0b74*/ 	.word	0x00015440


	//   ....[199]....
        /*0b78*/ 	.word	0x00015490


	//   ....[200]....
        /*0b7c*/ 	.word	0x00015570


	//   ....[201]....
        /*0b80*/ 	.word	0x000155c0


	//   ....[202]....
        /*0b84*/ 	.word	0x00015620


	//   ....[203]....
        /*0b88*/ 	.word	0x00015670


	//   ....[204]....
        /*0b8c*/ 	.word	0x00015710


	//   ....[205]....
        /*0b90*/ 	.word	0x00015760


	//   ....[206]....
        /*0b94*/ 	.word	0x000157c0


	//   ....[207]....
        /*0b98*/ 	.word	0x00015810


	//   ....[208]....
        /*0b9c*/ 	.word	0x00015930


	//   ....[209]....
        /*0ba0*/ 	.word	0x00015980


	//   ....[210]....
        /*0ba4*/ 	.word	0x000159e0


	//   ....[211]....
        /*0ba8*/ 	.word	0x00015a30


	//   ....[212]....
        /*0bac*/ 	.word	0x00015ad0


	//   ....[213]....
        /*0bb0*/ 	.word	0x00015b20


	//   ....[214]....
        /*0bb4*/ 	.word	0x00015b80


	//   ....[215]....
        /*0bb8*/ 	.word	0x00015bd0


	//   ....[216]....
        /*0bbc*/ 	.word	0x00015cb0


	//   ....[217]....
        /*0bc0*/ 	.word	0x00015d00


	//   ....[218]....
        /*0bc4*/ 	.word	0x00015d60


	//   ....[219]....
        /*0bc8*/ 	.word	0x00015db0


	//   ....[220]....
        /*0bcc*/ 	.word	0x00015e50


	//   ....[221]....
        /*0bd0*/ 	.word	0x00015ea0


	//   ....[222]....
        /*0bd4*/ 	.word	0x00015f00


	//   ....[223]....
        /*0bd8*/ 	.word	0x00015f40


	//   ....[224]....
        /*0bdc*/ 	.word	0x00016110


	//   ....[225]....
        /*0be0*/ 	.word	0x00016160


	//   ....[226]....
        /*0be4*/ 	.word	0x000161c0


	//   ....[227]....
        /*0be8*/ 	.word	0x00016210


	//   ....[228]....
        /*0bec*/ 	.word	0x000162b0


	//   ....[229]....
        /*0bf0*/ 	.word	0x00016300


	//   ....[230]....
        /*0bf4*/ 	.word	0x00016360


	//   ....[231]....
        /*0bf8*/ 	.word	0x000163b0


	//   ....[232]....
        /*0bfc*/ 	.word	0x00016490


	//   ....[233]....
        /*0c00*/ 	.word	0x000164e0


	//   ....[234]....
        /*0c04*/ 	.word	0x00016540


	//   ....[235]....
        /*0c08*/ 	.word	0x00016590


	//   ....[236]....
        /*0c0c*/ 	.word	0x00016630


	//   ....[237]....
        /*0c10*/ 	.word	0x00016680


	//   ....[238]....
        /*0c14*/ 	.word	0x000166e0


	//   ....[239]....
        /*0c18*/ 	.word	0x00016730


	//   ....[240]....
        /*0c1c*/ 	.word	0x00016850


	//   ....[241]....
        /*0c20*/ 	.word	0x000168a0


	//   ....[242]....
        /*0c24*/ 	.word	0x00016900


	//   ....[243]....
        /*0c28*/ 	.word	0x00016950


	//   ....[244]....
        /*0c2c*/ 	.word	0x000169f0


	//   ....[245]....
        /*0c30*/ 	.word	0x00016a40


	//   ....[246]....
        /*0c34*/ 	.word	0x00016aa0


	//   ....[247]....
        /*0c38*/ 	.word	0x00016af0


	//   ....[248]....
        /*0c3c*/ 	.word	0x00016bd0


	//   ....[249]....
        /*0c40*/ 	.word	0x00016c20


	//   ....[250]....
        /*0c44*/ 	.word	0x00016c80


	//   ....[251]....
        /*0c48*/ 	.word	0x00016cd0


	//   ....[252]....
        /*0c4c*/ 	.word	0x00016d70


	//   ....[253]....
        /*0c50*/ 	.word	0x00016dc0


	//   ....[254]....
        /*0c54*/ 	.word	0x00016e20


	//   ....[255]....
        /*0c58*/ 	.word	0x00016e60


	//   ....[0]....
        /*0c5c*/ 	.word	0x00017090


	//   ....[1]....
        /*0c60*/ 	.word	0x000170e0


	//   ....[2]....
        /*0c64*/ 	.word	0x00017140


	//   ....[3]....
        /*0c68*/ 	.word	0x00017190


	//   ....[4]....
        /*0c6c*/ 	.word	0x00017230


	//   ....[5]....
        /*0c70*/ 	.word	0x00017280


	//   ....[6]....
        /*0c74*/ 	.word	0x000172e0


	//   ....[7]....
        /*0c78*/ 	.word	0x00017330


	//   ....[8]....
        /*0c7c*/ 	.word	0x00017410


	//   ....[9]....
        /*0c80*/ 	.word	0x00017460


	//   ....[10]....
        /*0c84*/ 	.word	0x000174c0


	//   ....[11]....
        /*0c88*/ 	.word	0x00017510


	//   ....[12]....
        /*0c8c*/ 	.word	0x000175b0


	//   ....[13]....
        /*0c90*/ 	.word	0x00017600


	//   ....[14]....
        /*0c94*/ 	.word	0x00017660


	//   ....[15]....
        /*0c98*/ 	.word	0x000176b0


	//   ....[16]....
        /*0c9c*/ 	.word	0x000177d0


	//   ....[17]....
        /*0ca0*/ 	.word	0x00017820


	//   ....[18]....
        /*0ca4*/ 	.word	0x00017880


	//   ....[19]....
        /*0ca8*/ 	.word	0x000178d0


	//   ....[20]....
        /*0cac*/ 	.word	0x00017970


	//   ....[21]....
        /*0cb0*/ 	.word	0x000179c0


	//   ....[22]....
        /*0cb4*/ 	.word	0x00017a20


	//   ....[23]....
        /*0cb8*/ 	.word	0x00017a70


	//   ....[24]....
        /*0cbc*/ 	.word	0x00017b50


	//   ....[25]....
        /*0cc0*/ 	.word	0x00017ba0


	//   ....[26]....
        /*0cc4*/ 	.word	0x00017c00


	//   ....[27]....
        /*0cc8*/ 	.word	0x00017c50


	//   ....[28]....
        /*0ccc*/ 	.word	0x00017cf0


	//   ....[29]....
        /*0cd0*/ 	.word	0x00017d40


	//   ....[30]....
        /*0cd4*/ 	.word	0x00017da0


	//   ....[31]....
        /*0cd8*/ 	.word	0x00017de0


	//   ....[32]....
        /*0cdc*/ 	.word	0x00017fb0


	//   ....[33]....
        /*0ce0*/ 	.word	0x00018000


	//   ....[34]....
        /*0ce4*/ 	.word	0x00018060


	//   ....[35]....
        /*0ce8*/ 	.word	0x000180b0


	//   ....[36]....
        /*0cec*/ 	.word	0x00018150


	//   ....[37]....
        /*0cf0*/ 	.word	0x000181a0


	//   ....[38]....
        /*0cf4*/ 	.word	0x00018200


	//   ....[39]....
        /*0cf8*/ 	.word	0x00018250


	//   ....[40]....
        /*0cfc*/ 	.word	0x00018330


	//   ....[41]....
        /*0d00*/ 	.word	0x00018380


	//   ....[42]....
        /*0d04*/ 	.word	0x000183e0


	//   ....[43]....
        /*0d08*/ 	.word	0x00018430


	//   ....[44]....
        /*0d0c*/ 	.word	0x000184d0


	//   ....[45]....
        /*0d10*/ 	.word	0x00018520


	//   ....[46]....
        /*0d14*/ 	.word	0x00018580


	//   ....[47]....
        /*0d18*/ 	.word	0x000185d0


	//   ....[48]....
        /*0d1c*/ 	.word	0x000186f0


	//   ....[49]....
        /*0d20*/ 	.word	0x00018740


	//   ....[50]....
        /*0d24*/ 	.word	0x000187a0


	//   ....[51]....
        /*0d28*/ 	.word	0x000187f0


	//   ....[52]....
        /*0d2c*/ 	.word	0x00018890


	//   ....[53]....
        /*0d30*/ 	.word	0x000188e0


	//   ....[54]....
        /*0d34*/ 	.word	0x00018940


	//   ....[55]....
        /*0d38*/ 	.word	0x00018990


	//   ....[56]....
        /*0d3c*/ 	.word	0x00018a70


	//   ....[57]....
        /*0d40*/ 	.word	0x00018ac0


	//   ....[58]....
        /*0d44*/ 	.word	0x00018b20


	//   ....[59]....
        /*0d48*/ 	.word	0x00018b70


	//   ....[60]....
        /*0d4c*/ 	.word	0x00018c10


	//   ....[61]....
        /*0d50*/ 	.word	0x00018c60


	//   ....[62]....
        /*0d54*/ 	.word	0x00018cc0


	//   ....[63]....
        /*0d58*/ 	.word	0x00018d00


	//   ....[64]....
        /*0d5c*/ 	.word	0x00018ef0


	//   ....[65]....
        /*0d60*/ 	.word	0x00018f40


	//   ....[66]....
        /*0d64*/ 	.word	0x00018fa0


	//   ....[67]....
        /*0d68*/ 	.word	0x00018ff0


	//   ....[68]....
        /*0d6c*/ 	.word	0x00019090


	//   ....[69]....
        /*0d70*/ 	.word	0x000190e0


	//   ....[70]....
        /*0d74*/ 	.word	0x00019140


	//   ....[71]....
        /*0d78*/ 	.word	0x00019190


	//   ....[72]....
        /*0d7c*/ 	.word	0x00019270


	//   ....[73]....
        /*0d80*/ 	.word	0x000192c0


	//   ....[74]....
        /*0d84*/ 	.word	0x00019320


	//   ....[75]....
        /*0d88*/ 	.word	0x00019370


	//   ....[76]....
        /*0d8c*/ 	.word	0x00019410


	//   ....[77]....
        /*0d90*/ 	.word	0x00019460


	//   ....[78]....
        /*0d94*/ 	.word	0x000194c0


	//   ....[79]....
        /*0d98*/ 	.word	0x00019510


	//   ....[80]....
        /*0d9c*/ 	.word	0x00019630


	//   ....[81]....
        /*0da0*/ 	.word	0x00019680


	//   ....[82]....
        /*0da4*/ 	.word	0x000196e0


	//   ....[83]....
        /*0da8*/ 	.word	0x00019730


	//   ....[84]....
        /*0dac*/ 	.word	0x000197d0


	//   ....[85]....
        /*0db0*/ 	.word	0x00019820


	//   ....[86]....
        /*0db4*/ 	.word	0x00019880


	//   ....[87]....
        /*0db8*/ 	.word	0x000198d0


	//   ....[88]....
        /*0dbc*/ 	.word	0x000199b0


	//   ....[89]....
        /*0dc0*/ 	.word	0x00019a00


	//   ....[90]....
        /*0dc4*/ 	.word	0x00019a60


	//   ....[91]....
        /*0dc8*/ 	.word	0x00019ab0


	//   ....[92]....
        /*0dcc*/ 	.word	0x00019b50


	//   ....[93]....
        /*0dd0*/ 	.word	0x00019ba0


	//   ....[94]....
        /*0dd4*/ 	.word	0x00019c00


	//   ....[95]....
        /*0dd8*/ 	.word	0x00019c40


	//   ....[96]....
        /*0ddc*/ 	.word	0x00019e10


	//   ....[97]....
        /*0de0*/ 	.word	0x00019e60


	//   ....[98]....
        /*0de4*/ 	.word	0x00019ec0


	//   ....[99]....
        /*0de8*/ 	.word	0x00019f10


	//   ....[100]....
        /*0dec*/ 	.word	0x00019fb0


	//   ....[101]....
        /*0df0*/ 	.word	0x0001a000


	//   ....[102]....
        /*0df4*/ 	.word	0x0001a060


	//   ....[103]....
        /*0df8*/ 	.word	0x0001a0b0


	//   ....[104]....
        /*0dfc*/ 	.word	0x0001a190


	//   ....[105]....
        /*0e00*/ 	.word	0x0001a1e0


	//   ....[106]....
        /*0e04*/ 	.word	0x0001a240


	//   ....[107]....
        /*0e08*/ 	.word	0x0001a290


	//   ....[108]....
        /*0e0c*/ 	.word	0x0001a330


	//   ....[109]....
        /*0e10*/ 	.word	0x0001a380


	//   ....[110]....
        /*0e14*/ 	.word	0x0001a3e0


	//   ....[111]....
        /*0e18*/ 	.word	0x0001a430


	//   ....[112]....
        /*0e1c*/ 	.word	0x0001a550


	//   ....[113]....
        /*0e20*/ 	.word	0x0001a5a0


	//   ....[114]....
        /*0e24*/ 	.word	0x0001a600


	//   ....[115]....
        /*0e28*/ 	.word	0x0001a650


	//   ....[116]....
        /*0e2c*/ 	.word	0x0001a6f0


	//   ....[117]....
        /*0e30*/ 	.word	0x0001a740


	//   ....[118]....
        /*0e34*/ 	.word	0x0001a7a0


	//   ....[119]....
        /*0e38*/ 	.word	0x0001a7f0


	//   ....[120]....
        /*0e3c*/ 	.word	0x0001a8d0


	//   ....[121]....
        /*0e40*/ 	.word	0x0001a920


	//   ....[122]....
        /*0e44*/ 	.word	0x0001a980


	//   ....[123]....
        /*0e48*/ 	.word	0x0001a9d0


	//   ....[124]....
        /*0e4c*/ 	.word	0x0001aa70


	//   ....[125]....
        /*0e50*/ 	.word	0x0001aac0


	//   ....[126]....
        /*0e54*/ 	.word	0x0001ab20


	//   ....[127]....
        /*0e58*/ 	.word	0x0001ab60


	//   ....[128]....
        /*0e5c*/ 	.word	0x0001ad70


	//   ....[129]....
        /*0e60*/ 	.word	0x0001adc0


	//   ....[130]....
        /*0e64*/ 	.word	0x0001ae20


	//   ....[131]....
        /*0e68*/ 	.word	0x0001ae70


	//   ....[132]....
        /*0e6c*/ 	.word	0x0001af10


	//   ....[133]....
        /*0e70*/ 	.word	0x0001af60


	//   ....[134]....
        /*0e74*/ 	.word	0x0001afc0


	//   ....[135]....
        /*0e78*/ 	.word	0x0001b010


	//   ....[136]....
        /*0e7c*/ 	.word	0x0001b0f0


	//   ....[137]....
        /*0e80*/ 	.word	0x0001b140


	//   ....[138]....
        /*0e84*/ 	.word	0x0001b1a0


	//   ....[139]....
        /*0e88*/ 	.word	0x0001b1f0


	//   ....[140]....
        /*0e8c*/ 	.word	0x0001b290


	//   ....[141]....
        /*0e90*/ 	.word	0x0001b2e0


	//   ....[142]....
        /*0e94*/ 	.word	0x0001b340


	//   ....[143]....
        /*0e98*/ 	.word	0x0001b390


	//   ....[144]....
        /*0e9c*/ 	.word	0x0001b4b0


	//   ....[145]....
        /*0ea0*/ 	.word	0x0001b500


	//   ....[146]....
        /*0ea4*/ 	.word	0x0001b560


	//   ....[147]....
        /*0ea8*/ 	.word	0x0001b5b0


	//   ....[148]....
        /*0eac*/ 	.word	0x0001b650


	//   ....[149]....
        /*0eb0*/ 	.word	0x0001b6a0


	//   ....[150]....
        /*0eb4*/ 	.word	0x0001b700


	//   ....[151]....
        /*0eb8*/ 	.word	0x0001b750


	//   ....[152]....
        /*0ebc*/ 	.word	0x0001b830


	//   ....[153]....
        /*0ec0*/ 	.word	0x0001b880


	//   ....[154]....
        /*0ec4*/ 	.word	0x0001b8e0


	//   ....[155]....
        /*0ec8*/ 	.word	0x0001b930


	//   ....[156]....
        /*0ecc*/ 	.word	0x0001b9d0


	//   ....[157]....
        /*0ed0*/ 	.word	0x0001ba20


	//   ....[158]....
        /*0ed4*/ 	.word	0x0001ba80


	//   ....[159]....
        /*0ed8*/ 	.word	0x0001bac0


	//   ....[160]....
        /*0edc*/ 	.word	0x0001bc90


	//   ....[161]....
        /*0ee0*/ 	.word	0x0001bce0


	//   ....[162]....
        /*0ee4*/ 	.word	0x0001bd40


	//   ....[163]....
        /*0ee8*/ 	.word	0x0001bd90


	//   ....[164]....
        /*0eec*/ 	.word	0x0001be30


	//   ....[165]....
        /*0ef0*/ 	.word	0x0001be80


	//   ....[166]....
        /*0ef4*/ 	.word	0x0001bee0


	//   ....[167]....
        /*0ef8*/ 	.word	0x0001bf30


	//   ....[168]....
        /*0efc*/ 	.word	0x0001c010


	//   ....[169]....
        /*0f00*/ 	.word	0x0001c060


	//   ....[170]....
        /*0f04*/ 	.word	0x0001c0c0


	//   ....[171]....
        /*0f08*/ 	.word	0x0001c110


	//   ....[172]....
        /*0f0c*/ 	.word	0x0001c1b0


	//   ....[173]....
        /*0f10*/ 	.word	0x0001c200


	//   ....[174]....
        /*0f14*/ 	.word	0x0001c260


	//   ....[175]....
        /*0f18*/ 	.word	0x0001c2b0


	//   ....[176]....
        /*0f1c*/ 	.word	0x0001c3d0


	//   ....[177]....
        /*0f20*/ 	.word	0x0001c420


	//   ....[178]....
        /*0f24*/ 	.word	0x0001c480


	//   ....[179]....
        /*0f28*/ 	.word	0x0001c4d0


	//   ....[180]....
        /*0f2c*/ 	.word	0x0001c570


	//   ....[181]....
        /*0f30*/ 	.word	0x0001c5c0


	//   ....[182]....
        /*0f34*/ 	.word	0x0001c620


	//   ....[183]....
        /*0f38*/ 	.word	0x0001c670


	//   ....[184]....
        /*0f3c*/ 	.word	0x0001c750


	//   ....[185]....
        /*0f40*/ 	.word	0x0001c7a0


	//   ....[186]....
        /*0f44*/ 	.word	0x0001c800


	//   ....[187]....
        /*0f48*/ 	.word	0x0001c850


	//   ....[188]....
        /*0f4c*/ 	.word	0x0001c8f0


	//   ....[189]....
        /*0f50*/ 	.word	0x0001c940


	//   ....[190]....
        /*0f54*/ 	.word	0x0001c9a0


	//   ....[191]....
        /*0f58*/ 	.word	0x0001c9e0


	//   ....[192]....
        /*0f5c*/ 	.word	0x0001cbd0


	//   ....[193]....
        /*0f60*/ 	.word	0x0001cc20


	//   ....[194]....
        /*0f64*/ 	.word	0x0001cc80


	//   ....[195]....
        /*0f68*/ 	.word	0x0001ccd0


	//   ....[196]....
        /*0f6c*/ 	.word	0x0001cd70


	//   ....[197]....
        /*0f70*/ 	.word	0x0001cdc0


	//   ....[198]....
        /*0f74*/ 	.word	0x0001ce20


	//   ....[199]....
        /*0f78*/ 	.word	0x0001ce70


	//   ....[200]....
        /*0f7c*/ 	.word	0x0001cf50


	//   ....[201]....
        /*0f80*/ 	.word	0x0001cfa0


	//   ....[202]....
        /*0f84*/ 	.word	0x0001d000


	//   ....[203]....
        /*0f88*/ 	.word	0x0001d050


	//   ....[204]....
        /*0f8c*/ 	.word	0x0001d0f0


	//   ....[205]....
        /*0f90*/ 	.word	0x0001d140


	//   ....[206]....
        /*0f94*/ 	.word	0x0001d1a0


	//   ....[207]....
        /*0f98*/ 	.word	0x0001d1f0


	//   ....[208]....
        /*0f9c*/ 	.word	0x0001d310


	//   ....[209]....
        /*0fa0*/ 	.word	0x0001d360


	//   ....[210]....
        /*0fa4*/ 	.word	0x0001d3c0


	//   ....[211]....
        /*0fa8*/ 	.word	0x0001d410


	//   ....[212]....
        /*0fac*/ 	.word	0x0001d4b0


	//   ....[213]....
        /*0fb0*/ 	.word	0x0001d500


	//   ....[214]....
        /*0fb4*/ 	.word	0x0001d560


	//   ....[215]....
        /*0fb8*/ 	.word	0x0001d5b0


	//   ....[216]....
        /*0fbc*/ 	.word	0x0001d690


	//   ....[217]....
        /*0fc0*/ 	.word	0x0001d6e0


	//   ....[218]....
        /*0fc4*/ 	.word	0x0001d740


	//   ....[219]....
        /*0fc8*/ 	.word	0x0001d790


	//   ....[220]....
        /*0fcc*/ 	.word	0x0001d830


	//   ....[221]....
        /*0fd0*/ 	.word	0x0001d880


	//   ....[222]....
        /*0fd4*/ 	.word	0x0001d8e0


	//   ....[223]....
        /*0fd8*/ 	.word	0x0001d920


	//   ....[224]....
        /*0fdc*/ 	.word	0x0001daf0


	//   ....[225]....
        /*0fe0*/ 	.word	0x0001db40


	//   ....[226]....
        /*0fe4*/ 	.word	0x0001dba0


	//   ....[227]....
        /*0fe8*/ 	.word	0x0001dbf0


	//   ....[228]....
        /*0fec*/ 	.word	0x0001dc90


	//   ....[229]....
        /*0ff0*/ 	.word	0x0001dce0


	//   ....[230]....
        /*0ff4*/ 	.word	0x0001dd40


	//   ....[231]....
        /*0ff8*/ 	.word	0x0001dd90


	//   ....[232]....
        /*0ffc*/ 	.word	0x0001de70


	//   ....[233]....
        /*1000*/ 	.word	0x0001dec0


	//   ....[234]....
        /*1004*/ 	.word	0x0001df20


	//   ....[235]....
        /*1008*/ 	.word	0x0001df70


	//   ....[236]....
        /*100c*/ 	.word	0x0001e010


	//   ....[237]....
        /*1010*/ 	.word	0x0001e060


	//   ....[238]....
        /*1014*/ 	.word	0x0001e0c0


	//   ....[239]....
        /*1018*/ 	.word	0x0001e110


	//   ....[240]....
        /*101c*/ 	.word	0x0001e230


	//   ....[241]....
        /*1020*/ 	.word	0x0001e280


	//   ....[242]....
        /*1024*/ 	.word	0x0001e2e0


	//   ....[243]....
        /*1028*/ 	.word	0x0001e330


	//   ....[244]....
        /*102c*/ 	.word	0x0001e3d0


	//   ....[245]....
        /*1030*/ 	.word	0x0001e420


	//   ....[246]....
        /*1034*/ 	.word	0x0001e480


	//   ....[247]....
        /*1038*/ 	.word	0x0001e4d0


	//   ....[248]....
        /*103c*/ 	.word	0x0001e5b0


	//   ....[249]....
        /*1040*/ 	.word	0x0001e600


	//   ....[250]....
        /*1044*/ 	.word	0x0001e660


	//   ....[251]....
        /*1048*/ 	.word	0x0001e6b0


	//   ....[252]....
        /*104c*/ 	.word	0x0001e750


	//   ....[253]....
        /*1050*/ 	.word	0x0001e7a0


	//   ....[254]....
        /*1054*/ 	.word	0x0001e800


	//   ....[255]....
        /*1058*/ 	.word	0x0001e840


	//----- nvinfo : EIATTR_CRS_STACK_SIZE
	.align		4
.L_17:
        /*105c*/ 	.byte	0x04, 0x1e
        /*105e*/ 	.short	(.L_19 - .L_18)
.L_18:
        /*1060*/ 	.word	0x00000000


	//----- nvinfo : EIATTR_CBANK_PARAM_SIZE
	.align		4
.L_19:
        /*1064*/ 	.byte	0x03, 0x19
        /*1066*/ 	.short	0x0020


	//----- nvinfo : EIATTR_PARAM_CBANK
	.align		4
        /*1068*/ 	.byte	0x04, 0x0a
        /*106a*/ 	.short	(.L_21 - .L_20)
	.align		4
.L_20:
        /*106c*/ 	.word	index@(.nv.constant0._Z9RF_kernelPfiPKiS_)
        /*1070*/ 	.short	0x0380
        /*1072*/ 	.short	0x0020


	//----- nvinfo : EIATTR_SW_WAR
	.align		4
.L_21:
        /*1074*/ 	.byte	0x04, 0x36
        /*1076*/ 	.short	(.L_23 - .L_22)
.L_22:
        /*1078*/ 	.word	0x00000008
.L_23:


//--------------------- .nv.callgraph             --------------------------
	.section	.nv.callgraph,"",@"SHT_CUDA_CALLGRAPH"
	.align	4
	.sectionentsize	8
	.align		4
        /*0000*/ 	.word	0x00000000
	.align		4
        /*0004*/ 	.word	0xffffffff
	.align		4
        /*0008*/ 	.word	0x00000000
	.align		4
        /*000c*/ 	.word	0xfffffffe
	.align		4
        /*0010*/ 	.word	0x00000000
	.align		4
        /*0014*/ 	.word	0xfffffffd
	.align		4
        /*0018*/ 	.word	0x00000000
	.align		4
        /*001c*/ 	.word	0xfffffffc


//--------------------- .text._Z9RF_kernelPfiPKiS_ --------------------------
	.section	.text._Z9RF_kernelPfiPKiS_,"ax",@progbits
	.align	128
        .global         _Z9RF_kernelPfiPKiS_
        .type           _Z9RF_kernelPfiPKiS_,@function
        .size           _Z9RF_kernelPfiPKiS_,(.L_x_512 - _Z9RF_kernelPfiPKiS_)
        .other          _Z9RF_kernelPfiPKiS_,@"STO_CUDA_ENTRY STV_DEFAULT"
_Z9RF_kernelPfiPKiS_:
.text._Z9RF_kernelPfiPKiS_:
[----:B------:R-:W-:Y:S01]  /*0000*/  LDC R1, c[0x0][0x37c] ;  /* 0x0000df00ff017b82 */ /* 0x000fe20000000800 */
[----:B------:R-:W0:Y:S07]  /*0010*/  S2R R3, SR_TID.X ;  /* 0x0000000000037919 */ /* 0x000e2e0000002100 */
[----:B------:R-:W1:Y:S01]  /*0020*/  S2UR UR6, SR_CTAID.X ;  /* 0x00000000000679c3 */ /* 0x000e620000002500 */
[----:B------:R-:W2:Y:S07]  /*0030*/  LDCU.64 UR4, c[0x0][0x358] ;  /* 0x00006b00ff0477ac */ /* 0x000eae0008000a00 */
[----:B------:R-:W1:Y:S01]  /*0040*/  LDC R0, c[0x0][0x360] ;  /* 0x0000d800ff007b82 */ /* 0x000e620000000800 */
[----:B0-----:R-:W-:Y:S01]  /*0050*/  LOP3.LUT R2, R3, 0x1f, RZ, 0xc0, !PT ;  /* 0x0000001f03027812 */ /* 0x001fe200078ec0ff */
[----:B-1----:R-:W-:-:S03]  /*0060*/  IMAD R0, R0, UR6, R3 ;  /* 0x0000000600007c24 */ /* 0x002fc6000f8e0203 */
[----:B------:R-:W-:-:S13]  /*0070*/  ISETP.GT.AND P0, PT, R2, 0xf, PT ;  /* 0x0000000f0200780c */ /* 0x000fda0003f04270 */
[----:B--2---:R-:W-:Y:S05]  /*0080*/  @P0 BRA `(.L_x_0) ;  /* 0x000000f000f80947 */ /* 0x004fea0003800000 */
[----:B------:R-:W-:-:S13]  /*0090*/  ISETP.GT.AND P0, PT, R2, 0x7, PT ;  /* 0x000000070200780c */ /* 0x000fda0003f04270 */
[----:B------:R-:W-:Y:S05]  /*00a0*/  @P0 BRA `(.L_x_1) ;  /* 0x0000007800780947 */ /* 0x000fea0003800000 */
[----:B------:R-:W-:-:S13]  /*00b0*/  ISETP.GT.AND P0, PT, R2, 0x3, PT ;  /* 0x000000030200780c */ /* 0x000fda0003f04270 */
[----:B------:R-:W-:Y:S05]  /*00c0*/  @P0 BRA `(.L_x_2) ;  /* 0x0000003c00380947 */ /* 0x000fea0003800000 */
[----:B------:R-:W-:-:S13]  /*00d0*/  ISETP.GT.AND P0, PT, R2, 0x1, PT ;  /* 0x000000010200780c */ /* 0x000fda0003f04270 */
[----:B------:R-:W-:Y:S05]  /*00e0*/  @P0 BRA `(.L_x_3) ;  /* 0x0000001c00980947 */ /* 0x000fea0003800000 */
[----:B------:R-:W-:-:S13]  /*00f0*/  ISETP.NE.AND P0, PT, R2, RZ, PT ;  /* 0x000000ff0200720c */ /* 0x000fda0003f05270 */
[----:B------:R-:W-:Y:S05]  /*0100*/  @!P0 BRA `(.L_x_4) ;  /* 0x0000000c00c88947 */ /* 0x000fea0003800000 */
[----:B------:R-:W0:Y:S08]  /*0110*/  LDC.64 R4, c[0x0][0x390] ;  /* 0x0000e400ff047b82 */ /* 0x000e300000000a00 */
[----:B------:R-:W1:Y:S01]  /*0120*/  LDC.64 R2, c[0x0][0x380] ;  /* 0x0000e000ff027b82 */ /* 0x000e620000000a00 */
[----:B0-----:R-:W2:Y:S01]  /*0130*/  LDG.E R4, desc[UR4][R4.64+0x4] ;  /* 0x0000040404047981 */ /* 0x001ea2000c1e1900 */
[----:B-1----:R-:W-:-:S06]  /*0140*/  IMAD.WIDE R2, R0, 0x4, R2 ;  /* 0x0000000400027825 */ /* 0x002fcc00078e0202 */
[----:B------:R-:W3:Y:S01]  /*0150*/  LDG.E R2, desc[UR4][R2.64] ;  /* 0x0000000402027981 */ /* 0x000ee2000c1e1900 */
[----:B--2---:R-:W-:-:S05]  /*0160*/  VIADD R6, R4, 0xf ;  /* 0x0000000f04067836 */ /* 0x004fca0000000000 */
[----:B------:R-:W-:-:S04]  /*0170*/  I2FP.F32.S32 R7, R6 ;  /* 0x0000000600077245 */ /* 0x000fc80000201400 */
[----:B---3--:R-:W-:-:S13]  /*0180*/  FSETP.GT.AND P0, PT, R2, R7, PT ;  /* 0x000000070200720b */ /* 0x008fda0003f04000 */
[----:B------:R-:W-:Y:S05]  /*0190*/  @!P0 BRA `(.L_x_5) ;  /* 0x0000000400d88947 */ /* 0x000fea0003800000 */
[----:B------:R-:W-:-:S05]  /*01a0*/  VIADD R3, R4, 0x17 ;  /* 0x0000001704037836 */ /* 0x000fca0000000000 */
[----:B------:R-:W-:-:S04]  /*01b0*/  I2FP.F32.S32 R3, R3 ;  /* 0x0000000300037245 */ /* 0x000fc80000201400 */
[----:B------:R-:W-:-:S13]  /*01c0*/  FSETP.GT.AND P0, PT, R2, R3, PT ;  /* 0x000000030200720b */ /* 0x000fda0003f04000 */
[----:B------:R-:W-:Y:S05]  /*01d0*/  @!P0 BRA `(.L_x_6) ;  /* 0x0000000000e88947 */ /* 0x000fea0003800000 */
[----:B------:R-:W-:-:S04]  /*01e0*/  IADD3 R3, PT, PT, R4, 0x1b, RZ ;  /* 0x0000001b04037810 */ /* 0x000fc80007ffe0ff */
[----:B------:R-:W-:-:S04]  /*01f0*/  I2FP.F32.S32 R3, R3 ;  /* 0x0000000300037245 */ /* 0x000fc80000201400 */
[----:B------:R-:W-:-:S13]  /*0200*/  FSETP.GT.AND P0, PT, R2, R3, PT ;  /* 0x000000030200720b */ /* 0x000fda0003f04000 */
[----:B------:R-:W-:Y:S05]  /*0210*/  @!P0 BRA `(.L_x_7) ;  /* 0x0000000000708947 */ /* 0x000fea0003800000 */
[----:B------:R-:W-:-:S05]  /*0220*/  VIADD R3, R4, 0x1d ;  /* 0x0000001d04037836 */ /* 0x000fca0000000000 */
[----:B------:R-:W-:-:S04]  /*0230*/  I2FP.F32.S32 R3, R3 ;  /* 0x0000000300037245 */ /* 0x000fc80000201400 */
[----:B------:R-:W-:-:S13]  /*0240*/  FSETP.GT.AND P0, PT, R2, R3, PT ;  /* 0x000000030200720b */ /* 0x000fda0003f04000 */
[----:B------:R-:W-:Y:S05]  /*0250*/  @!P0 BRA `(.L_x_8) ;  /* 0x0000000000348947 */ /* 0x000fea0003800000 */
[----:B------:R-:W-:-:S05]  /*0260*/  VIADD R4, R4, 0x1f ;  /* 0x0000001f04047836 */ /* 0x000fca0000000000 */
[----:B------:R-:W-:-:S04]  /*0270*/  I2FP.F32.S32 R3, R4 ;  /* 0x0000000400037245 */ /* 0x000fc80000201400 */
[----:B------:R-:W-:-:S13]  /*0280*/  FSETP.NEU.AND P0, PT, R2, R3, PT ;  /* 0x000000030200720b */ /* 0x000fda0003f0d000 */
[----:B------:R-:W0:Y:S01]  /*0290*/  @!P0 LDC.64 R2, c[0x0][0x398] ;  /* 0x0000e600ff028b82 */ /* 0x000e220000000a00 */
[----:B------:R-:W-:Y:S01]  /*02a0*/  @!P0 MOV R5, 0x41f80000 ;  /* 0x41f8000000058802 */ /* 0x000fe20000000f00 */
[----:B0-----:R-:W-:-:S05]  /*02b0*/  @!P0 IMAD.WIDE R2, R0, 0x4, R2 ;  /* 0x0000000400028825 */ /* 0x001fca00078e0202 */
[----:B------:R0:W-:Y:S01]  /*02c0*/  @!P0 STG.E desc[UR4][R2.64], R5 ;  /* 0x0000000502008986 */ /* 0x0001e2000c101904 */
[----:B------:R-:W-:Y:S05]  /*02d0*/  @!P0 EXIT ;  /* 0x000000000000894d */ /* 0x000fea0003800000 */
[----:B0-----:R-:W0:Y:S01]  /*02e0*/  LDC.64 R2, c[0x0][0x398] ;  /* 0x0000e600ff027b82 */ /* 0x001e220000000a00 */
[----:B------:R-:W-:Y:S02]  /*02f0*/  IMAD.MOV.U32 R5, RZ, RZ, 0x41f00000 ;  /* 0x41f00000ff057424 */ /* 0x000fe400078e00ff */
[----:B0-----:R-:W-:-:S05]  /*0300*/  IMAD.WIDE R2, R0, 0x4, R2 ;  /* 0x0000000400027825 */ /* 0x001fca00078e0202 */
[----:B------:R-:W-:Y:S01]  /*0310*/  STG.E desc[UR4][R2.64], R5 ;  /* 0x0000000502007986 */ /* 0x000fe2000c101904 */
[----:B------:R-:W-:Y:S05]  /*0320*/  EXIT ;  /* 0x000000000000794d */ /* 0x000fea0003800000 */
.L_x_8:
[----:B------:R-:W-:-:S13]  /*0330*/  FSETP.NEU.AND P0, PT, R2, R3, PT ;  /* 0x000000030200720b */ /* 0x000fda0003f0d000 */
[----:B------:R-:W0:Y:S01]  /*0340*/  @!P0 LDC.64 R2, c[0x0][0x398] ;  /* 0x0000e600ff028b82 */ /* 0x000e220000000a00 */
[----:B------:R-:W-:Y:S02]  /*0350*/  @!P0 IMAD.MOV.U32 R5, RZ, RZ, 0x41e80000 ;  /* 0x41e80000ff058424 */ /* 0x000fe400078e00ff */
[----:B0-----:R-:W-:-:S05]  /*0360*/  @!P0 IMAD.WIDE R2, R0, 0x4, R2 ;  /* 0x0000000400028825 */ /* 0x001fca00078e0202 */
[----:B------:R0:W-:Y:S01]  /*0370*/  @!P0 STG.E desc[UR4][R2.64], R5 ;  /* 0x0000000502008986 */ /* 0x0001e2000c101904 */
[----:B------:R-:W-:Y:S05]  /*0380*/  @!P0 EXIT ;  /* 0x000000000000894d */ /* 0x000fea0003800000 */
[----:B0-----:R-:W0:Y:S01]  /*0390*/  LDC.64 R2, c[0x0][0x398] ;  /* 0x0000e600ff027b82 */ /* 0x001e220000000a00 */
[----:B------:R-:W-:Y:S02]  /*03a0*/  HFMA2 R5, -RZ, RZ, 2.9375, 0 ;  /* 0x41e00000ff057431 */ /* 0x000fe400000001ff */
[----:B0-----:R-:W-:-:S05]  /*03b0*/  IMAD.WIDE R2, R0, 0x4, R2 ;  /* 0x0000000400027825 */ /* 0x001fca00078e0202 */
[----:B------:R-:W-:Y:S01]  /*03c0*/  STG.E desc[UR4][R2.64], R5 ;  /* 0x0000000502007986 */ /* 0x000fe2000c101904 */
[----:B------:R-:W-:Y:S05]  /*03d0*/  EXIT ;  /* 0x000000000000794d */ /* 0x000fea0003800000 */
.L_x_7:
[----:B------:R-:W-:-:S05]  /*03e0*/  VIADD R4, R4, 0x19 ;  /* 0x0000001904047836 */ /* 0x000fca0000000000 */
[----:B------:R-:W-:-:S04]  /*03f0*/  I2FP.F32.S32 R5, R4 ;  /* 0x0000000400057245 */ /* 0x000fc80000201400 */
[----:B------:R-:W-:-:S13]  /*0400*/  FSETP.GT.AND P0, PT, R2, R5, PT ;  /* 0x000000050200720b */ /* 0x000fda0003f04000 */
[----:B------:R-:W-:Y:S05]  /*0410*/  @!P0 BRA `(.L_x_9) ;  /* 0x00000000002c8947 */ /* 0x000fea0003800000 */
[----:B------:R-:W-:-:S13]  /*0420*/  FSETP.NEU.AND P0, PT, R2, R3, PT ;  /* 0x000000030200720b */ /* 0x000fda0003f0d000 */
[----:B------:R-:W0:Y:S01]  /*0430*/  @!P0 LDC.64 R2, c[0x0][0x398] ;  /* 0x0000e600ff028b82 */ /* 0x000e220000000a00 */
[----:B------:R-:W-:Y:S02]  /*0440*/  @!P0 IMAD.MOV.U32 R5, RZ, RZ, 0x41d80000 ;  /* 0x41d80000ff058424 */ /* 0x000fe400078e00ff */
[----:B0-----:R-:W-:-:S05]  /*0450*/  @!P0 IMAD.WIDE R2, R0, 0x4, R2 ;  /* 0x0000000400028825 */ /* 0x001fca00078e0202 */
[----:B------:R0:W-:Y:S01]  /*0460*/  @!P0 STG.E desc[UR4][R2.64], R5 ;  /* 0x0000000502008986 */ /* 0x0001e2000c101904 */
[----:B------:R-:W-:Y:S05]  /*0470*/  @!P0 EXIT ;  /* 0x000000000000894d */ /* 0x000fea0003800000 */
[----:B0-----:R-:W0:Y:S01]  /*0480*/  LDC.64 R2, c[0x0][0x398] ;  /* 0x0000e600ff027b82 */ /* 0x001e220000000a00 */
[----:B------:R-:W-:Y:S01]  /*0490*/  MOV R5, 0x41d00000 ;  /* 0x41d0000000057802 */ /* 0x000fe20000000f00 */
[----:B0-----:R-:W-:-:S05]  /*04a0*/  IMAD.WIDE R2, R0, 0x4, R2 ;  /* 0x0000000400027825 */ /* 0x001fca00078e0202 */
[----:B------:R-:W-:Y:S01]  /*04b0*/  STG.E desc[UR4][R2.64], R5 ;  /* 0x0000000502007986 */ /* 0x000fe2000c101904 */
[----:B------:R-:W-:Y:S05]  /*04c0*/  EXIT ;  /* 0x000000000000794d */ /* 0x000fea0003800000 */
.L_x_9:
[----:B------:R-:W-:-:S13]  /*04d0*/  FSETP.NEU.AND P0, PT, R2, R5, PT ;  /* 0x000000050200720b */ /* 0x000fda0003f0d000 */
[----:B------:R-:W0:Y:S01]  /*04e0*/  @!P0 LDC.64 R2, c[0x0][0x398] ;  /* 0x0000e600ff028b82 */ /* 0x000e220000000a00 */
[----:B------:R-:W-:Y:S02]  /*04f0*/  @!P0 IMAD.MOV.U32 R5, RZ, RZ, 0x41c80000 ;  /* 0x41c80000ff058424 */ /* 0x000fe400078e00ff */
        /* <DEDUP_REMOVED lines=8> */
.L_x_6:
        /* <DEDUP_REMOVED lines=15> */
[----:B------:R-:W-:Y:S02]  /*0670*/  HFMA2 R5, -RZ, RZ, 2.84375, 0 ;  /* 0x41b00000ff057431 */ /* 0x000fe400000001ff */
[----:B0-----:R-:W-:-:S05]  /*0680*/  IMAD.WIDE R2, R0, 0x4, R2 ;  /* 0x0000000400027825 */ /* 0x001fca00078e0202 */
[----:B------:R-:W-:Y:S01]  /*0690*/  STG.E desc[UR4][R2.64], R5 ;  /* 0x0000000502007986 */ /* 0x000fe2000c101904 */
[----:B------:R-:W-:Y:S05]  /*06a0*/  EXIT ;  /* 0x000000000000794d */ /* 0x000fea0003800000 */
.L_x_11:
        /* <DEDUP_REMOVED lines=11> */
.L_x_10:
[----:B------:R-:W-:-:S04]  /*0760*/  IADD3 R4, PT, PT, R4, 0x11, RZ ;  /* 0x0000001104047810 */ /* 0x000fc80007ffe0ff */
        /* <DEDUP_REMOVED lines=14> */
.L_x_12:
        /* <DEDUP_REMOVED lines=11> */
.L_x_5:
        /* <DEDUP_REMOVED lines=19> */
[----:B------:R-:W-:Y:S02]  /*0a30*/  HFMA2 R5, -RZ, RZ, 2.6875, 0 ;  /* 0x41600000ff057431 */ /* 0x000fe400000001ff */
[----:B0-----:R-:W-:-:S05]  /*0a40*/  IMAD.WIDE R2, R0, 0x4, R2 ;  /* 0x0000000400027825 */ /* 0x001fca00078e0202 */
[----:B------:R-:W-:Y:S01]  /*0a50*/  STG.E desc[UR4][R2.64], R5 ;  /* 0x0000000502007986 */ /* 0x000fe2000c101904 */
[----:B------:R-:W-:Y:S05]  /*0a60*/  EXIT ;  /* 0x000000000000794d */ /* 0x000fea0003800000 */
.L_x_15:
        /* <DEDUP_REMOVED lines=11> */
.L_x_14:
        /* <DEDUP_REMOVED lines=15> */
.L_x_16:
        /* <DEDUP_REMOVED lines=11> */
.L_x_13:
        /* <DEDUP_REMOVED lines=19> */
.L_x_18:
        /* <DEDUP_REMOVED lines=11> */
.L_x_17:
[----:B------:R-:W-:-:S05]  /*0ea0*/  VIADD R4, R4, 0x1 ;  /* 0x0000000104047836 */ /* 0x000fca0000000000 */
[----:B------:R-:W-:-:S04]  /*0eb0*/  I2FP.F32.S32 R3, R4 ;  /* 0x0000000400037245 */ /* 0x000fc80000201400 */
[----:B------:R-:W-:-:S13]  /*0ec0*/  FSETP.GT.AND P0, PT, R2, R3, PT ;  /* 0x000000030200720b */ /* 0x000fda0003f04000 */
[----:B------:R-:W-:Y:S05]  /*0ed0*/  @!P0 BRA `(.L_x_19) ;  /* 0x00000000002c8947 */ /* 0x000fea0003800000 */
        /* <DEDUP_REMOVED lines=11> */
.L_x_19:
[----:B------:R-:W-:-:S13]  /*0f90*/  FSETP.NEU.AND P0, PT, R2, R3, PT ;  /* 0x000000030200720b */ /* 0x000fda0003f0d000 */
[----:B------:R-:W0:Y:S01]  /*0fa0*/  @!P0 LDC.64 R2, c[0x0][0x398] ;  /* 0x0000e600ff028b82 */ /* 0x000e220000000a00 */
[----:B------:R-:W-:Y:S02]  /*0fb0*/  @!P0 IMAD.MOV.U32 R5, RZ, RZ, 0x3f800000 ;  /* 0x3f800000ff058424 */ /* 0x000fe400078e00ff */
[----:B0-----:R-:W-:-:S05]  /*0fc0*/  @!P0 IMAD.WIDE R2, R0, 0x4, R2 ;  /* 0x0000000400028825 */ /* 0x001fca00078e0202 */
[----:B------:R0:W-:Y:S01]  /*0fd0*/  @!P0 STG.E desc[UR4][R2.64], R5 ;  /* 0x0000000502008986 */ /* 0x0001e2000c101904 */
[----:B------:R-:W-:Y:S05]  /*0fe0*/  @!P0 EXIT ;  /* 0x000000000000894d */ /* 0x000fea0003800000 */
[----:B0-----:R-:W0:Y:S02]  /*0ff0*/  LDC.64 R2, c[0x0][0x398] ;  /* 0x0000e600ff027b82 */ /* 0x001e240000000a00 */
[----:B0-----:R-:W-:-:S05]  /*1000*/  IMAD.WIDE R2, R0, 0x4, R2 ;  /* 0x0000000400027825 */ /* 0x001fca00078e0202 */
[----:B------:R-:W-:Y:S01]  /*1010*/  STG.E desc[UR4][R2.64], RZ ;  /* 0x000000ff02007986 */ /* 0x000fe2000c101904 */
[----:B------:R-:W-:Y:S05]  /*1020*/  EXIT ;  /* 0x000000000000794d */ /* 0x000fea0003800000 */
.L_x_4:
[----:B------:R-:W0:Y:S08]  /*1030*/  LDC.64 R4, c[0x0][0x390] ;  /* 0x0000e400ff047b82 */ /* 0x000e300000000a00 */
[----:B------:R-:W1:Y:S01]  /*1040*/  LDC.64 R2, c[0x0][0x380] ;  /* 0x0000e000ff027b82 */ /* 0x000e620000000a00 */
[----:B0-----:R-:W2:Y:S01]  /*1050*/  LDG.E R4, desc[UR4][R4.64] ;  /* 0x0000000404047981 */ /* 0x001ea2000c1e1900 */
[----:B-1----:R-:W-:-:S06]  /*1060*/  IMAD.WIDE R2, R0, 0x4, R2 ;  /* 0x0000000400027825 */ /* 0x002fcc00078e0202 */
[----:B------:R-:W3:Y:S01]  /*1070*/  LDG.E R2, desc[UR4][R2.64] ;  /* 0x0000000402027981 */ /* 0x000ee2000c1e1900 */
[----:B--2---:R-:W-:-:S04]  /*1080*/  IADD3 R6, PT, PT, R4, 0xf, RZ ;  /* 0x0000000f04067810 */ /* 0x004fc80007ffe0ff */
[----:B------:R-:W-:-:S04]  /*1090*/  I2FP.F32.S32 R7, R6 ;  /* 0x0000000600077245 */ /* 0x000fc80000201400 */
[----:B---3--:R-:W-:-:S13]  /*10a0*/  FSETP.GT.AND P0, PT, R2, R7, PT ;  /* 0x000000070200720b */ /* 0x008fda0003f04000 */
[----:B------:R-:W-:Y:S05]  /*10b0*/  @!P0 BRA `(.L_x_20) ;  /* 0x0000000400d88947 */ /* 0x000fea0003800000 */
[----:B------:R-:W-:-:S05]  /*10c0*/  VIADD R3, R4, 0x17 ;  /* 0x0000001704037836 */ /* 0x000fca0000000000 */
[----:B------:R-:W-:-:S04]  /*10d0*/  I2FP.F32.S32 R3, R3 ;  /* 0x0000000300037245 */ /* 0x000fc80000201400 */
[----:B------:R-:W-:-:S13]  /*10e0*/  FSETP.GT.AND P0, PT, R2, R3, PT ;  /* 0x000000030200720b */ /* 0x000fda0003f04000 */
        /* <DEDUP_REMOVED lines=11> */
[----:B------:R-:W-:-:S13]  /*11a0*/  FSETP.NEU.AND P0, PT, R2, R3, PT ;  /* 0x000000030200720b */ /* 0x000fda0003f0d000 */
[----:B------:R-:W0:Y:S01]  /*11b0*/  @!P0 LDC.64 R2, c[0x0][0x398] ;  /* 0x0000e600ff028b82 */ /* 0x000e220000000a00 */
[----:B------:R-:W-:Y:S02]  /*11c0*/  @!P0 IMAD.MOV.U32 R5, RZ, RZ, 0x41f80000 ;  /* 0x41f80000ff058424 */ /* 0x000fe400078e00ff */
[----:B0-----:R-:W-:-:S05]  /*11d0*/  @!P0 IMAD.WIDE R2, R0, 0x4, R2 ;  /* 0x0000000400028825 */ /* 0x001fca00078e0202 */
[----:B------:R0:W-:Y:S01]  /*11e0*/  @!P0 STG.E desc[UR4][R2.64], R5 ;  /* 0x0000000502008986 */ /* 0x0001e2000c101904 */
[----:B------:R-:W-:Y:S05]  /*11f0*/  @!P0 EXIT ;  /* 0x000000000000894d */ /* 0x000fea0003800000 */
[----:B0-----:R-:W0:Y:S01]  /*1200*/  LDC.64 R2, c[0x0][0x398] ;  /* 0x0000e600ff027b82 */ /* 0x001e220000000a00 */
[----:B------:R-:W-:Y:S02]  /*1210*/  HFMA2 R5, -RZ, RZ, 2.96875, 0 ;  /* 0x41f00000ff057431 */ /* 0x000fe400000001ff */
[----:B0-----:R-:W-:-:S05]  /*1220*/  IMAD.WIDE R2, R0, 0x4, R2 ;  /* 0x0000000400027825 */ /* 0x001fca00078e0202 */
[----:B------:R-:W-:Y:S01]  /*1230*/  STG.E desc[UR4][R2.64], R5 ;  /* 0x0000000502007986 */ /* 0x000fe2000c101904 */
[----:B------:R-:W-:Y:S05]  /*1240*/  EXIT ;  /* 0x000000000000794d */ /* 0x000fea0003800000 */
.L_x_23:
        /* <DEDUP_REMOVED lines=11> */
.L_x_22:
        /* <DEDUP_REMOVED lines=15> */
.L_x_24:
        /* <DEDUP_REMOVED lines=11> */
.L_x_21:
        /* <DEDUP_REMOVED lines=19> */
.L_x_26:
        /* <DEDUP_REMOVED lines=11> */
.L_x_25:
        /* <DEDUP_REMOVED lines=15> */
.L_x_27:
[----:B------:R-:W-:-:S13]  /*1770*/  FSETP.NEU.AND P0, PT, R2, R3, PT ;  /* 0x000000030200720b */ /* 0x000fda0003f0d000 */
[----:B------:R-:W0:Y:S01]  /*1780*/  @!P0 LDC.64 R2, c[0x0][0x398] ;  /* 0x0000e600ff028b82 */ /* 0x000e220000000a00 */
[----:B------:R-:W-:Y:S02]  /*1790*/  @!P0 IMAD.MOV.U32 R5, RZ, RZ, 0x41880000 ;  /* 0x41880000ff058424 */ /* 0x000fe400078e00ff */
[----:B0-----:R-:W-:-:S05]  /*17a0*/  @!P0 IMAD.WIDE R2, R0, 0x4, R2 ;  /* 0x0000000400028825 */ /* 0x001fca00078e0202 */
[----:B------:R0:W-:Y:S01]  /*17b0*/  @!P0 STG.E desc[UR4][R2.64], R5 ;  /* 0x0000000502008986 */ /* 0x0001e2000c101904 */
[----:B------:R-:W-:Y:S05]  /*17c0*/  @!P0 EXIT ;  /* 0x000000000000894d */ /* 0x000fea0003800000 */
[----:B0-----:R-:W0:Y:S01]  /*17d0*/  LDC.64 R2, c[0x0][0x398] ;  /* 0x0000e600ff027b82 */ /* 0x001e220000000a00 */
[----:B------:R-:W-:Y:S02]  /*17e0*/  HFMA2 R5, -RZ, RZ, 2.75, 0 ;  /* 0x41800000ff057431 */ /* 0x000fe400000001ff */
[----:B0-----:R-:W-:-:S05]  /*17f0*/  IMAD.WIDE R2, R0, 0x4, R2 ;  /* 0x0000000400027825 */ /* 0x001fca00078e0202 */
[----:B------:R-:W-:Y:S01]  /*1800*/  STG.E desc[UR4][R2.64], R5 ;  /* 0x0000000502007986 */ /* 0x000fe2000c101904 */
[----:B------:R-:W-:Y:S05]  /*1810*/  EXIT ;  /* 0x000000000000794d */ /* 0x000fea0003800000 */
.L_x_20:
        /* <DEDUP_REMOVED lines=23> */
.L_x_30:
        /* <DEDUP_REMOVED lines=11> */
.L_x_29:
        /* <DEDUP_REMOVED lines=15> */
.L_x_31:
[----:B------:R-:W-:-:S13]  /*1b30*/  FSETP.NEU.AND P0, PT, R2, R5, PT ;  /* 0x000000050200720b */ /* 0x000fda0003f0d000 */
[----:B------:R-:W0:Y:S01]  /*1b40*/  @!P0 LDC.64 R2, c[0x0][0x398] ;  /* 0x0000e600ff028b82 */ /* 0x000e220000000a00 */
[----:B------:R-:W-:Y:S02]  /*1b50*/  @!P0 IMAD.MOV.U32 R5, RZ, RZ, 0x41100000 ;  /* 0x41100000ff058424 */ /* 0x000fe400078e00ff */
[----:B0-----:R-:W-:-:S05]  /*1b60*/  @!P0 IMAD.WIDE R2, R0, 0x4, R2 ;  /* 0x0000000400028825 */ /* 0x001fca00078e0202 */
[----:B------:R0:W-:Y:S01]  /*1b70*/  @!P0 STG.E desc[UR4][R2.64], R5 ;  /* 0x0000000502008986 */ /* 0x0001e2000c101904 */
[----:B------:R-:W-:Y:S05]  /*1b80*/  @!P0 EXIT ;  /* 0x000000000000894d */ /* 0x000fea0003800000 */
[----:B0-----:R-:W0:Y:S01]  /*1b90*/  LDC.64 R2, c[0x0][0x398] ;  /* 0x0000e600ff027b82 */ /* 0x001e220000000a00 */
[----:B------:R-:W-:Y:S02]  /*1ba0*/  HFMA2 R5, -RZ, RZ, 2.5, 0 ;  /* 0x41000000ff057431 */ /* 0x000fe400000001ff */
[----:B0-----:R-:W-:-:S05]  /*1bb0*/  IMAD.WIDE R2, R0, 0x4, R2 ;  /* 0x0000000400027825 */ /* 0x001fca00078e0202 */
[----:B------:R-:W-:Y:S01]  /*1bc0*/  STG.E desc[UR4][R2.64], R5 ;  /* 0x0000000502007986 */ /* 0x000fe2000c101904 */
[----:B------:R-:W-:Y:S05]  /*1bd0*/  EXIT ;  /* 0x000000000000794d */ /* 0x000fea0003800000 */
.L_x_28:
        /* <DEDUP_REMOVED lines=19> */
.L_x_33:
[----:B------:R-:W-:-:S13]  /*1d10*/  FSETP.NEU.AND P0, PT, R2, R5, PT ;  /* 0x000000050200720b */ /* 0x000fda0003f0d000 */
[----:B------:R-:W0:Y:S01]  /*1d20*/  @!P0 LDC.64 R2, c[0x0][0x398] ;  /* 0x0000e600ff028b82 */ /* 0x000e220000000a00 */
[----:B------:R-:W-:Y:S02]  /*1d30*/  @!P0 IMAD.MOV.U32 R5, RZ, RZ, 0x40a00000 ;  /* 0x40a00000ff058424 */ /* 0x000fe400078e00ff */
[----:B0-----:R-:W-:-:S05]  /*1d40*/  @!P0 IMAD.WIDE R2, R0, 0x4, R2 ;  /* 0x0000000400028825 */ /* 0x001fca00078e0202 */
[----:B------:R0:W-:Y:S01]  /*1d50*/  @!P0 STG.E desc[UR4][R2.64], R5 ;  /* 0x0000000502008986 */ /* 0x0001e2000c101904 */
[----:B------:R-:W-:Y:S05]  /*1d60*/  @!P0 EXIT ;  /* 0x000000000000894d */ /* 0x000fea0003800000 */
[----:B0-----:R-:W0:Y:S01]  /*1d70*/  LDC.64 R2, c[0x0][0x398] ;  /* 0x0000e600ff027b82 */ /* 0x001e220000000a00 */
[----:B------:R-:W-:Y:S02]  /*1d80*/  HFMA2 R5, -RZ, RZ, 2.25, 0 ;  /* 0x40800000ff057431 */ /* 0x000fe400000001ff */
[----:B0-----:R-:W-:-:S05]  /*1d90*/  IMAD.WIDE R2, R0, 0x4, R2 ;  /* 0x0000000400027825 */ /* 0x001fca00078e0202 */
[----:B------:R-:W-:Y:S01]  /*1da0*/  STG.E desc[UR4][R2.64], R5 ;  /* 0x0000000502007986 */ /* 0x000fe2000c101904 */
[----:B------:R-:W-:Y:S05]  /*1db0*/  EXIT ;  /* 0x000000000000794d */ /* 0x000fea0003800000 */
.L_x_32:
        /* <DEDUP_REMOVED lines=15> */
.L_x_34:
        /* <DEDUP_REMOVED lines=10> */
.L_x_3:
[----:B------:R-:W-:-:S13]  /*1f50*/  ISETP.NE.AND P0, PT, R2, 0x2, PT ;  /* 0x000000020200780c */ /* 0x000fda0003f05270 */
        /* <DEDUP_REMOVED lines=35> */
.L_x_39:
        /* <DEDUP_REMOVED lines=11> */
.L_x_38:
        /* <DEDUP_REMOVED lines=15> */
.L_x_40:
[----:B------:R-:W-:-:S13]  /*2330*/  FSETP.NEU.AND P0, PT, R2, R5, PT ;  /* 0x000000050200720b */ /* 0x000fda0003f0d000 */
[----:B------:R-:W0:Y:S01]  /*2340*/  @!P0 LDC.64 R2, c[0x0][0x398] ;  /* 0x0000e600ff028b82 */ /* 0x000e220000000a00 */
[----:B------:R-:W-:Y:S02]  /*2350*/  @!P0 IMAD.MOV.U32 R5, RZ, RZ, 0x41c80000 ;  /* 0x41c80000ff058424 */ /* 0x000fe400078e00ff */
[----:B0-----:R-:W-:-:S05]  /*2360*/  @!P0 IMAD.WIDE R2, R0, 0x4, R2 ;  /* 0x0000000400028825 */ /* 0x001fca00078e0202 */
[----:B------:R0:W-:Y:S01]  /*2370*/  @!P0 STG.E desc[UR4][R2.64], R5 ;  /* 0x0000000502008986 */ /* 0x0001e2000c101904 */
[----:B------:R-:W-:Y:S05]  /*2380*/  @!P0 EXIT ;  /* 0x000000000000894d */ /* 0x000fea0003800000 */
[----:B0-----:R-:W0:Y:S01]  /*2390*/  LDC.64 R2, c[0x0][0x398] ;  /* 0x0000e600ff027b82 */ /* 0x001e220000000a00 */
[----:B------:R-:W-:Y:S02]  /*23a0*/  HFMA2 R5, -RZ, RZ, 2.875, 0 ;  /* 0x41c00000ff057431 */ /* 0x000fe400000001ff */
[----:B0-----:R-:W-:-:S05]  /*23b0*/  IMAD.WIDE R2, R0, 0x4, R2 ;  /* 0x0000000400027825 */ /* 0x001fca00078e0202 */
[----:B------:R-:W-:Y:S01]  /*23c0*/  STG.E desc[UR4][R2.64], R5 ;  /* 0x0000000502007986 */ /* 0x000fe2000c101904 */
[----:B------:R-:W-:Y:S05]  /*23d0*/  EXIT ;  /* 0x000000000000794d */ /* 0x000fea0003800000 */
.L_x_37:
        /* <DEDUP_REMOVED lines=19> */
.L_x_42:
[----:B------:R-:W-:-:S13]  /*2510*/  FSETP.NEU.AND P0, PT, R2, R5, PT ;  /* 0x000000050200720b */ /* 0x000fda0003f0d000 */
[----:B------:R-:W0:Y:S01]  /*2520*/  @!P0 LDC.64 R2, c[0x0][0x398] ;  /* 0x0000e600ff028b82 */ /* 0x000e220000000a00 */
[----:B------:R-:W-:Y:S02]  /*2530*/  @!P0 IMAD.MOV.U32 R5, RZ, RZ, 0x41a80000 ;  /* 0x41a80000ff058424 */ /* 0x000fe400078e00ff */
[----:B0-----:R-:W-:-:S05]  /*2540*/  @!P0 IMAD.WIDE R2, R0, 0x4, R2 ;  /* 0x0000000400028825 */ /* 0x001fca00078e0202 */
[----:B------:R0:W-:Y:S01]  /*2550*/  @!P0 STG.E desc[UR4][R2.64], R5 ;  /* 0x0000000502008986 */ /* 0x0001e2000c101904 */
[----:B------:R-:W-:Y:S05]  /*2560*/  @!P0 EXIT ;  /* 0x000000000000894d */ /* 0x000fea0003800000 */
[----:B0-----:R-:W0:Y:S01]  /*2570*/  LDC.64 R2, c[0x0][0x398] ;  /* 0x0000e600ff027b82 */ /* 0x001e220000000a00 */
[----:B------:R-:W-:Y:S02]  /*2580*/  HFMA2 R5, -RZ, RZ, 2.8125, 0 ;  /* 0x41a00000ff057431 */ /* 0x000fe400000001ff */
[----:B0-----:R-:W-:-:S05]  /*2590*/  IMAD.WIDE R2, R0, 0x4, R2 ;  /* 0x0000000400027825 */ /* 0x001fca00078e0202 */
[----:B------:R-:W-:Y:S01]  /*25a0*/  STG.E desc[UR4][R2.64], R5 ;  /* 0x0000000502007986 */ /* 0x000fe2000c101904 */
[----:B------:R-:W-:Y:S05]  /*25b0*/  EXIT ;  /* 0x000000000000794d */ /* 0x000fea0003800000 */
.L_x_41:
        /* <DEDUP_REMOVED lines=15> */
.L_x_43:
        /* <DEDUP_REMOVED lines=11> */
.L_x_36:
        /* <DEDUP_REMOVED lines=23> */
.L_x_46:
[----:B------:R-:W-:-:S13]  /*28d0*/  FSETP.NEU.AND P0, PT, R2, R3, PT ;  /* 0x000000030200720b */ /* 0x000fda0003f0d000 */
[----:B------:R-:W0:Y:S01]  /*28e0*/  @!P0 LDC.64 R2, c[0x0][0x398] ;  /* 0x0000e600ff028b82 */ /* 0x000e220000000a00 */
[----:B------:R-:W-:Y:S02]  /*28f0*/  @!P0 IMAD.MOV.U32 R5, RZ, RZ, 0x41500000 ;  /* 0x41500000ff058424 */ /* 0x000fe400078e00ff */
[----:B0-----:R-:W-:-:S05]  /*2900*/  @!P0 IMAD.WIDE R2, R0, 0x4, R2 ;  /* 0x0000000400028825 */ /* 0x001fca00078e0202 */
[----:B------:R0:W-:Y:S01]  /*2910*/  @!P0 STG.E desc[UR4][R2.64], R5 ;  /* 0x0000000502008986 */ /* 0x0001e2000c101904 */
[----:B------:R-:W-:Y:S05]  /*2920*/  @!P0 EXIT ;  /* 0x000000000000894d */ /* 0x000fea0003800000 */
[----:B0-----:R-:W0:Y:S01]  /*2930*/  LDC.64 R2, c[0x0][0x398] ;  /* 0x0000e600ff027b82 */ /* 0x001e220000000a00 */
[----:B------:R-:W-:Y:S02]  /*2940*/  HFMA2 R5, -RZ, RZ, 2.625, 0 ;  /* 0x41400000ff057431 */ /* 0x000fe400000001ff */
[----:B0-----:R-:W-:-:S05]  /*2950*/  IMAD.WIDE R2, R0, 0x4, R2 ;  /* 0x0000000400027825 */ /* 0x001fca00078e0202 */
[----:B------:R-:W-:Y:S01]  /*2960*/  STG.E desc[UR4][R2.64], R5 ;  /* 0x0000000502007986 */ /* 0x000fe2000c101904 */
[----:B------:R-:W-:Y:S05]  /*2970*/  EXIT ;  /* 0x000000000000794d */ /* 0x000fea0003800000 */
.L_x_45:
        /* <DEDUP_REMOVED lines=15> */
.L_x_47:
        /* <DEDUP_REMOVED lines=11> */
.L_x_44:
        /* <DEDUP_REMOVED lines=15> */
[----:B------:R-:W-:Y:S02]  /*2c10*/  HFMA2 R5, -RZ, RZ, 2.375, 0 ;  /* 0x40c00000ff057431 */ /* 0x000fe400000001ff */
[----:B0-----:R-:W-:-:S05]  /*2c20*/  IMAD.WIDE R2, R0, 0x4, R2 ;  /* 0x0000000400027825 */ /* 0x001fca00078e0202 */
[----:B------:R-:W-:Y:S01]  /*2c30*/  STG.E desc[UR4][R2.64], R5 ;  /* 0x0000000502007986 */ /* 0x000fe2000c101904 */
[----:B------:R-:W-:Y:S05]  /*2c40*/  EXIT ;  /* 0x000000000000794d */ /* 0x000fea0003800000 */
.L_x_49:
        /* <DEDUP_REMOVED lines=11> */
.L_x_48:
        /* <DEDUP_REMOVED lines=15> */
.L_x_50:
[----:B------:R-:W-:-:S13]  /*2df0*/  FSETP.NEU.AND P0, PT, R2, R3, PT ;  /* 0x000000030200720b */ /* 0x000fda0003f0d000 */
[----:B------:R-:W0:Y:S01]  /*2e00*/  @!P0 LDC.64 R2, c[0x0][0x398] ;  /* 0x0000e600ff028b82 */ /* 0x000e220000000a00 */
[----:B------:R-:W-:Y:S01]  /*2e10*/  @!P0 MOV R5, 0x3f800000 ;  /* 0x3f80000000058802 */ /* 0x000fe20000000f00 */
[----:B0-----:R-:W-:-:S05]  /*2e20*/  @!P0 IMAD.WIDE R2, R0, 0x4, R2 ;  /* 0x0000000400028825 */ /* 0x001fca00078e0202 */
[----:B------:R0:W-:Y:S01]  /*2e30*/  @!P0 STG.E desc[UR4][R2.64], R5 ;  /* 0x0000000502008986 */ /* 0x0001e2000c101904 */
[----:B------:R-:W-:Y:S05]  /*2e40*/  @!P0 EXIT ;  /* 0x000000000000894d */ /* 0x000fea0003800000 */
[----:B0-----:R-:W0:Y:S02]  /*2e50*/  LDC.64 R2, c[0x0][0x398] ;  /* 0x0000e600ff027b82 */ /* 0x001e240000000a00 */
[----:B0-----:R-:W-:-:S05]  /*2e60*/  IMAD.WIDE R2, R0, 0x4, R2 ;  /* 0x0000000400027825 */ /* 0x001fca00078e0202 */
[----:B------:R-:W-:Y:S01]  /*2e70*/  STG.E desc[UR4][R2.64], RZ ;  /* 0x000000ff02007986 */ /* 0x000fe2000c101904 */
[----:B------:R-:W-:Y:S05]  /*2e80*/  EXIT ;  /* 0x000000000000794d */ /* 0x000fea0003800000 */
.L_x_35:
        /* <DEDUP_REMOVED lines=34> */
.L_x_54:
        /* <DEDUP_REMOVED lines=11> */
.L_x_53:
        /* <DEDUP_REMOVED lines=15> */
.L_x_55:
        /* <DEDUP_REMOVED lines=11> */
.L_x_52:
        /* <DEDUP_REMOVED lines=19> */
.L_x_57:
        /* <DEDUP_REMOVED lines=11> */
.L_x_56:
        /* <DEDUP_REMOVED lines=15> */
.L_x_58:
        /* <DEDUP_REMOVED lines=11> */
.L_x_51:
        /* <DEDUP_REMOVED lines=23> */
.L_x_61:
        /* <DEDUP_REMOVED lines=11> */
.L_x_60:
        /* <DEDUP_REMOVED lines=15> */
.L_x_62:
        /* <DEDUP_REMOVED lines=11> */
.L_x_59:
        /* <DEDUP_REMOVED lines=19> */
.L_x_64:
        /* <DEDUP_REMOVED lines=11> */
.L_x_63:
        /* <DEDUP_REMOVED lines=15> */
.L_x_65:
        /* <DEDUP_REMOVED lines=10> */
.L_x_2:
[----:B------:R-:W-:-:S13]  /*3db0*/  ISETP.GT.AND P0, PT, R2, 0x5, PT ;  /* 0x000000050200780c */ /* 0x000fda0003f04270 */
[----:B------:R-:W-:Y:S05]  /*3dc0*/  @P0 BRA `(.L_x_66) ;  /* 0x0000001c00980947 */ /* 0x000fea0003800000 */
[----:B------:R-:W-:-:S13]  /*3dd0*/  ISETP.NE.AND P0, PT, R2, 0x4, PT ;  /* 0x000000040200780c */ /* 0x000fda0003f05270 */
[----:B------:R-:W-:Y:S05]  /*3de0*/  @!P0 BRA `(.L_x_67) ;  /* 0x0000000c00c88947 */ /* 0x000fea0003800000 */
        /* <DEDUP_REMOVED lines=34> */
.L_x_71:
        /* <DEDUP_REMOVED lines=11> */
.L_x_70:
        /* <DEDUP_REMOVED lines=15> */
.L_x_72:
        /* <DEDUP_REMOVED lines=11> */
.L_x_69:
        /* <DEDUP_REMOVED lines=19> */
.L_x_74:
        /* <DEDUP_REMOVED lines=11> */
.L_x_73:
        /* <DEDUP_REMOVED lines=15> */
.L_x_75:
        /* <DEDUP_REMOVED lines=11> */
.L_x_68:
        /* <DEDUP_REMOVED lines=23> */
.L_x_78:
        /* <DEDUP_REMOVED lines=11> */
.L_x_77:
        /* <DEDUP_REMOVED lines=15> */
.L_x_79:
        /* <DEDUP_REMOVED lines=11> */
.L_x_76:
        /* <DEDUP_REMOVED lines=19> */
.L_x_81:
        /* <DEDUP_REMOVED lines=11> */
.L_x_80:
        /* <DEDUP_REMOVED lines=15> */
.L_x_82:
        /* <DEDUP_REMOVED lines=10> */
.L_x_67:
        /* <DEDUP_REMOVED lines=34> */
.L_x_86:
        /* <DEDUP_REMOVED lines=11> */
.L_x_85:
        /* <DEDUP_REMOVED lines=15> */
.L_x_87:
        /* <DEDUP_REMOVED lines=11> */
.L_x_84:
        /* <DEDUP_REMOVED lines=19> */
.L_x_89:
        /* <DEDUP_REMOVED lines=11> */
.L_x_88:
        /* <DEDUP_REMOVED lines=15> */
.L_x_90:
        /* <DEDUP_REMOVED lines=11> */
.L_x_83:
        /* <DEDUP_REMOVED lines=23> */
.L_x_93:
        /* <DEDUP_REMOVED lines=11> */
.L_x_92:
        /* <DEDUP_REMOVED lines=15> */
.L_x_94:
        /* <DEDUP_REMOVED lines=11> */
.L_x_91:
        /* <DEDUP_REMOVED lines=19> */
.L_x_96:
        /* <DEDUP_REMOVED lines=11> */
.L_x_95:
        /* <DEDUP_REMOVED lines=15> */
.L_x_97:
        /* <DEDUP_REMOVED lines=10> */
.L_x_66:
        /* <DEDUP_REMOVED lines=36> */
.L_x_102:
        /* <DEDUP_REMOVED lines=11> */
.L_x_101:
        /* <DEDUP_REMOVED lines=15> */
.L_x_103:
        /* <DEDUP_REMOVED lines=11> */
.L_x_100:
        /* <DEDUP_REMOVED lines=19> */
.L_x_105:
        /* <DEDUP_REMOVED lines=11> */
.L_x_104:
        /* <DEDUP_REMOVED lines=15> */
.L_x_106:
        /* <DEDUP_REMOVED lines=11> */
.L_x_99:
        /* <DEDUP_REMOVED lines=23> */
.L_x_109:
        /* <DEDUP_REMOVED lines=11> */
.L_x_108:
        /* <DEDUP_REMOVED lines=15> */
.L_x_110:
        /* <DEDUP_REMOVED lines=11> */
.L_x_107:
        /* <DEDUP_REMOVED lines=19> */
.L_x_112:
        /* <DEDUP_REMOVED lines=11> */
.L_x_111:
        /* <DEDUP_REMOVED lines=15> */
.L_x_113:
        /* <DEDUP_REMOVED lines=10> */
.L_x_98:
        /* <DEDUP_REMOVED lines=34> */
.L_x_117:
        /* <DEDUP_REMOVED lines=11> */
.L_x_116:
        /* <DEDUP_REMOVED lines=15> */
.L_x_118:
        /* <DEDUP_REMOVED lines=11> */
.L_x_115:
        /* <DEDUP_REMOVED lines=19> */
.L_x_120:
        /* <DEDUP_REMOVED lines=11> */
.L_x_119:
        /* <DEDUP_REMOVED lines=15> */
.L_x_121:
        /* <DEDUP_REMOVED lines=11> */
.L_x_114:
        /* <DEDUP_REMOVED lines=23> */
.L_x_124:
        /* <DEDUP_REMOVED lines=11> */
.L_x_123:
        /* <DEDUP_REMOVED lines=15> */
.L_x_125:
        /* <DEDUP_REMOVED lines=11> */
.L_x_122:
        /* <DEDUP_REMOVED lines=19> */
.L_x_127:
        /* <DEDUP_REMOVED lines=11> */
.L_x_126:
        /* <DEDUP_REMOVED lines=15> */
.L_x_128:
        /* <DEDUP_REMOVED lines=10> */
.L_x_1:
[----:B------:R-:W-:-:S13]  /*7a90*/  ISETP.GT.AND P0, PT, R2, 0xb, PT ;  /* 0x0000000b0200780c */ /* 0x000fda0003f04270 */
[----:B------:R-:W-:Y:S05]  /*7aa0*/  @P0 BRA `(.L_x_129) ;  /* 0x0000003c00380947 */ /* 0x000fea0003800000 */
        /* <DEDUP_REMOVED lines=38> */
.L_x_135:
        /* <DEDUP_REMOVED lines=11> */
.L_x_134:
        /* <DEDUP_REMOVED lines=15> */
.L_x_136:
        /* <DEDUP_REMOVED lines=11> */
.L_x_133:
        /* <DEDUP_REMOVED lines=19> */
.L_x_138:
        /* <DEDUP_REMOVED lines=11> */
.L_x_137:
        /* <DEDUP_REMOVED lines=15> */
.L_x_139:
        /* <DEDUP_REMOVED lines=11> */
.L_x_132:
        /* <DEDUP_REMOVED lines=23> */
.L_x_142:
        /* <DEDUP_REMOVED lines=11> */
.L_x_141:
        /* <DEDUP_REMOVED lines=15> */
.L_x_143:
        /* <DEDUP_REMOVED lines=11> */
.L_x_140:
        /* <DEDUP_REMOVED lines=19> */
.L_x_145:
        /* <DEDUP_REMOVED lines=11> */
.L_x_144:
        /* <DEDUP_REMOVED lines=15> */
.L_x_146:
        /* <DEDUP_REMOVED lines=10> */
.L_x_131:
        /* <DEDUP_REMOVED lines=34> */
.L_x_150:
        /* <DEDUP_REMOVED lines=11> */
.L_x_149:
        /* <DEDUP_REMOVED lines=15> */
.L_x_151:
        /* <DEDUP_REMOVED lines=11> */
.L_x_148:
        /* <DEDUP_REMOVED lines=19> */
.L_x_153:
        /* <DEDUP_REMOVED lines=11> */
.L_x_152:
        /* <DEDUP_REMOVED lines=15> */
.L_x_154:
        /* <DEDUP_REMOVED lines=11> */
.L_x_147:
        /* <DEDUP_REMOVED lines=23> */
.L_x_157:
        /* <DEDUP_REMOVED lines=11> */
.L_x_156:
        /* <DEDUP_REMOVED lines=15> */
.L_x_158:
        /* <DEDUP_REMOVED lines=11> */
.L_x_155:
        /* <DEDUP_REMOVED lines=19> */
.L_x_160:
        /* <DEDUP_REMOVED lines=11> */
.L_x_159:
        /* <DEDUP_REMOVED lines=15> */
.L_x_161:
        /* <DEDUP_REMOVED lines=10> */
.L_x_130:
        /* <DEDUP_REMOVED lines=36> */
.L_x_166:
        /* <DEDUP_REMOVED lines=11> */
.L_x_165:
        /* <DEDUP_REMOVED lines=15> */
.L_x_167:
        /* <DEDUP_REMOVED lines=11> */
.L_x_164:
        /* <DEDUP_REMOVED lines=19> */
.L_x_169:
        /* <DEDUP_REMOVED lines=11> */
.L_x_168:
        /* <DEDUP_REMOVED lines=15> */
.L_x_170:
        /* <DEDUP_REMOVED lines=11> */
.L_x_163:
        /* <DEDUP_REMOVED lines=23> */
.L_x_173:
        /* <DEDUP_REMOVED lines=11> */
.L_x_172:
        /* <DEDUP_REMOVED lines=15> */
.L_x_174:
        /* <DEDUP_REMOVED lines=11> */
.L_x_171:
        /* <DEDUP_REMOVED lines=19> */
.L_x_176:
        /* <DEDUP_REMOVED lines=11> */
.L_x_175:
        /* <DEDUP_REMOVED lines=15> */
.L_x_177:
        /* <DEDUP_REMOVED lines=10> */
.L_x_162:
        /* <DEDUP_REMOVED lines=34> */
.L_x_181:
        /* <DEDUP_REMOVED lines=11> */
.L_x_180:
        /* <DEDUP_REMOVED lines=15> */
.L_x_182:
        /* <DEDUP_REMOVED lines=11> */
.L_x_179:
        /* <DEDUP_REMOVED lines=19> */
.L_x_184:
        /* <DEDUP_REMOVED lines=11> */
.L_x_183:
        /* <DEDUP_REMOVED lines=15> */
.L_x_185:
        /* <DEDUP_REMOVED lines=11> */
.L_x_178:
        /* <DEDUP_REMOVED lines=23> */
.L_x_188:
        /* <DEDUP_REMOVED lines=11> */
.L_x_187:
        /* <DEDUP_REMOVED lines=15> */
.L_x_189:
        /* <DEDUP_REMOVED lines=11> */
.L_x_186:
        /* <DEDUP_REMOVED lines=19> */
.L_x_191:
        /* <DEDUP_REMOVED lines=11> */
.L_x_190:
        /* <DEDUP_REMOVED lines=15> */
.L_x_192:
        /* <DEDUP_REMOVED lines=10> */
.L_x_129:
        /* <DEDUP_REMOVED lines=38> */
.L_x_198:
        /* <DEDUP_REMOVED lines=11> */
.L_x_197:
        /* <DEDUP_REMOVED lines=15> */
.L_x_199:
        /* <DEDUP_REMOVED lines=11> */
.L_x_196:
        /* <DEDUP_REMOVED lines=19> */
.L_x_201:
        /* <DEDUP_REMOVED lines=11> */
.L_x_200:
        /* <DEDUP_REMOVED lines=15> */
.L_x_202:
        /* <DEDUP_REMOVED lines=11> */
.L_x_195:
        /* <DEDUP_REMOVED lines=23> */
.L_x_205:
        /* <DEDUP_REMOVED lines=11> */
.L_x_204:
        /* <DEDUP_REMOVED lines=15> */
.L_x_206:
        /* <DEDUP_REMOVED lines=11> */
.L_x_203:
        /* <DEDUP_REMOVED lines=19> */
.L_x_208:
        /* <DEDUP_REMOVED lines=11> */
.L_x_207:
        /* <DEDUP_REMOVED lines=15> */
.L_x_209:
        /* <DEDUP_REMOVED lines=10> */
.L_x_194:
        /* <DEDUP_REMOVED lines=34> */
.L_x_213:
        /* <DEDUP_REMOVED lines=11> */
.L_x_212:
        /* <DEDUP_REMOVED lines=15> */
.L_x_214:
        /* <DEDUP_REMOVED lines=11> */
.L_x_211:
        /* <DEDUP_REMOVED lines=19> */
.L_x_216:
        /* <DEDUP_REMOVED lines=11> */
.L_x_215:
        /* <DEDUP_REMOVED lines=15> */
.L_x_217:
        /* <DEDUP_REMOVED lines=11> */
.L_x_210:
        /* <DEDUP_REMOVED lines=23> */
.L_x_220:
        /* <DEDUP_REMOVED lines=11> */
.L_x_219:
        /* <DEDUP_REMOVED lines=15> */
.L_x_221:
        /* <DEDUP_REMOVED lines=11> */
.L_x_218:
        /* <DEDUP_REMOVED lines=19> */
.L_x_223:
        /* <DEDUP_REMOVED lines=11> */
.L_x_222:
        /* <DEDUP_REMOVED lines=15> */
.L_x_224:
        /* <DEDUP_REMOVED lines=10> */
.L_x_193:
        /* <DEDUP_REMOVED lines=36> */
.L_x_229:
        /* <DEDUP_REMOVED lines=11> */
.L_x_228:
        /* <DEDUP_REMOVED lines=15> */
.L_x_230:
        /* <DEDUP_REMOVED lines=11> */
.L_x_227:
        /* <DEDUP_REMOVED lines=19> */
.L_x_232:
        /* <DEDUP_REMOVED lines=11> */
.L_x_231:
        /* <DEDUP_REMOVED lines=15> */
.L_x_233:
        /* <DEDUP_REMOVED lines=11> */
.L_x_226:
        /* <DEDUP_REMOVED lines=23> */
.L_x_236:
        /* <DEDUP_REMOVED lines=11> */
.L_x_235:
        /* <DEDUP_REMOVED lines=15> */
.L_x_237:
        /* <DEDUP_REMOVED lines=11> */
.L_x_234:
        /* <DEDUP_REMOVED lines=19> */
.L_x_239:
        /* <DEDUP_REMOVED lines=11> */
.L_x_238:
        /* <DEDUP_REMOVED lines=15> */
.L_x_240:
        /* <DEDUP_REMOVED lines=10> */
.L_x_225:
        /* <DEDUP_REMOVED lines=34> */
.L_x_244:
        /* <DEDUP_REMOVED lines=11> */
.L_x_243:
        /* <DEDUP_REMOVED lines=15> */
.L_x_245:
        /* <DEDUP_REMOVED lines=11> */
.L_x_242:
        /* <DEDUP_REMOVED lines=19> */
.L_x_247:
        /* <DEDUP_REMOVED lines=11> */
.L_x_246:
        /* <DEDUP_REMOVED lines=15> */
.L_x_248:
        /* <DEDUP_REMOVED lines=11> */
.L_x_241:
        /* <DEDUP_REMOVED lines=23> */
.L_x_251:
        /* <DEDUP_REMOVED lines=11> */
.L_x_250:
        /* <DEDUP_REMOVED lines=15> */
.L_x_252:
        /* <DEDUP_REMOVED lines=11> */
.L_x_249:
        /* <DEDUP_REMOVED lines=19> */
.L_x_254:
        /* <DEDUP_REMOVED lines=11> */
.L_x_253:
        /* <DEDUP_REMOVED lines=15> */
.L_x_255:
        /* <DEDUP_REMOVED lines=10> */
.L_x_0:
[----:B------:R-:W-:-:S13]  /*f470*/  ISETP.GT.AND P0, PT, R2, 0x17, PT ;  /* 0x000000170200780c */ /* 0x000fda0003f04270 */
[----:B------:R-:W-:Y:S05]  /*f480*/  @P0 BRA `(.L_x_256) ;  /* 0x0000007800780947 */ /* 0x000fea0003800000 */
        /* <DEDUP_REMOVED lines=40> */
.L_x_263:
        /* <DEDUP_REMOVED lines=11> */
.L_x_262:
        /* <DEDUP_REMOVED lines=15> */
.L_x_264:
        /* <DEDUP_REMOVED lines=11> */
.L_x_261:
        /* <DEDUP_REMOVED lines=19> */
.L_x_266:
        /* <DEDUP_REMOVED lines=11> */
.L_x_265:
        /* <DEDUP_REMOVED lines=15> */
.L_x_267:
        /* <DEDUP_REMOVED lines=11> */
.L_x_260:
        /* <DEDUP_REMOVED lines=23> */
.L_x_270:
        /* <DEDUP_REMOVED lines=11> */
.L_x_269:
        /* <DEDUP_REMOVED lines=15> */
.L_x_271:
        /* <DEDUP_REMOVED lines=11> */
.L_x_268:
        /* <DEDUP_REMOVED lines=19> */
.L_x_273:
        /* <DEDUP_REMOVED lines=11> */
.L_x_272:
        /* <DEDUP_REMOVED lines=15> */
.L_x_274:
        /* <DEDUP_REMOVED lines=10> */
.L_x_259:
        /* <DEDUP_REMOVED lines=34> */
.L_x_278:
        /* <DEDUP_REMOVED lines=11> */
.L_x_277:
        /* <DEDUP_REMOVED lines=15> */
.L_x_279:
        /* <DEDUP_REMOVED lines=11> */
.L_x_276:
        /* <DEDUP_REMOVED lines=19> */
.L_x_281:
        /* <DEDUP_REMOVED lines=11> */
.L_x_280:
        /* <DEDUP_REMOVED lines=15> */
.L_x_282:
        /* <DEDUP_REMOVED lines=11> */
.L_x_275:
        /* <DEDUP_REMOVED lines=23> */
.L_x_285:
        /* <DEDUP_REMOVED lines=11> */
.L_x_284:
        /* <DEDUP_REMOVED lines=15> */
.L_x_286:
        /* <DEDUP_REMOVED lines=11> */
.L_x_283:
        /* <DEDUP_REMOVED lines=19> */
.L_x_288:
        /* <DEDUP_REMOVED lines=11> */
.L_x_287:
        /* <DEDUP_REMOVED lines=15> */
.L_x_289:
        /* <DEDUP_REMOVED lines=10> */
.L_x_258:
        /* <DEDUP_REMOVED lines=36> */
.L_x_294:
        /* <DEDUP_REMOVED lines=11> */
.L_x_293:
        /* <DEDUP_REMOVED lines=15> */
.L_x_295:
        /* <DEDUP_REMOVED lines=11> */
.L_x_292:
        /* <DEDUP_REMOVED lines=19> */
.L_x_297:
        /* <DEDUP_REMOVED lines=11> */
.L_x_296:
        /* <DEDUP_REMOVED lines=15> */
.L_x_298:
        /* <DEDUP_REMOVED lines=11> */
.L_x_291:
        /* <DEDUP_REMOVED lines=23> */
.L_x_301:
        /* <DEDUP_REMOVED lines=11> */
.L_x_300:
        /* <DEDUP_REMOVED lines=15> */
.L_x_302:
        /* <DEDUP_REMOVED lines=11> */
.L_x_299:
        /* <DEDUP_REMOVED lines=19> */
.L_x_304:
        /* <DEDUP_REMOVED lines=11> */
.L_x_303:
        /* <DEDUP_REMOVED lines=15> */
.L_x_305:
        /* <DEDUP_REMOVED lines=10> */
.L_x_290:
        /* <DEDUP_REMOVED lines=34> */
.L_x_309:
        /* <DEDUP_REMOVED lines=11> */
.L_x_308:
        /* <DEDUP_REMOVED lines=15> */
.L_x_310:
        /* <DEDUP_REMOVED lines=11> */
.L_x_307:
        /* <DEDUP_REMOVED lines=19> */
.L_x_312:
        /* <DEDUP_REMOVED lines=11> */
.L_x_311:
        /* <DEDUP_REMOVED lines=15> */
.L_x_313:
        /* <DEDUP_REMOVED lines=11> */
.L_x_306:
        /* <DEDUP_REMOVED lines=23> */
.L_x_316:
        /* <DEDUP_REMOVED lines=11> */
.L_x_315:
        /* <DEDUP_REMOVED lines=15> */
.L_x_317:
        /* <DEDUP_REMOVED lines=11> */
.L_x_314:
        /* <DEDUP_REMOVED lines=19> */
.L_x_319:
        /* <DEDUP_REMOVED lines=11> */
.L_x_318:
        /* <DEDUP_REMOVED lines=15> */
.L_x_320:
        /* <DEDUP_REMOVED lines=10> */
.L_x_257:
        /* <DEDUP_REMOVED lines=38> */
.L_x_326:
        /* <DEDUP_REMOVED lines=11> */
.L_x_325:
        /* <DEDUP_REMOVED lines=15> */
.L_x_327:
        /* <DEDUP_REMOVED lines=11> */
.L_x_324:
        /* <DEDUP_REMOVED lines=19> */
.L_x_329:
        /* <DEDUP_REMOVED lines=11> */
.L_x_328:
        /* <DEDUP_REMOVED lines=15> */
.L_x_330:
        /* <DEDUP_REMOVED lines=11> */
.L_x_323:
        /* <DEDUP_REMOVED lines=23> */
.L_x_333:
        /* <DEDUP_REMOVED lines=11> */
.L_x_332:
        /* <DEDUP_REMOVED lines=15> */
.L_x_334:
        /* <DEDUP_REMOVED lines=11> */
.L_x_331:
        /* <DEDUP_REMOVED lines=19> */
.L_x_336:
        /* <DEDUP_REMOVED lines=11> */
.L_x_335:
        /* <DEDUP_REMOVED lines=15> */
.L_x_337:
        /* <DEDUP_REMOVED lines=10> */
.L_x_322:
        /* <DEDUP_REMOVED lines=34> */
.L_x_341:
        /* <DEDUP_REMOVED lines=11> */
.L_x_340:
        /* <DEDUP_REMOVED lines=15> */
.L_x_342:
        /* <DEDUP_REMOVED lines=11> */
.L_x_339:
        /* <DEDUP_REMOVED lines=19> */
.L_x_344:
        /* <DEDUP_REMOVED lines=11> */
.L_x_343:
        /* <DEDUP_REMOVED lines=15> */
.L_x_345:
        /* <DEDUP_REMOVED lines=11> */
.L_x_338:
        /* <DEDUP_REMOVED lines=23> */
.L_x_348:
        /* <DEDUP_REMOVED lines=11> */
.L_x_347:
        /* <DEDUP_REMOVED lines=15> */
.L_x_349:
        /* <DEDUP_REMOVED lines=11> */
.L_x_346:
        /* <DEDUP_REMOVED lines=19> */
.L_x_351:
        /* <DEDUP_REMOVED lines=11> */
.L_x_350:
        /* <DEDUP_REMOVED lines=15> */
.L_x_352:
        /* <DEDUP_REMOVED lines=10> */
.L_x_321:
        /* <DEDUP_REMOVED lines=36> */
.L_x_357:
        /* <DEDUP_REMOVED lines=11> */
.L_x_356:
        /* <DEDUP_REMOVED lines=15> */
.L_x_358:
        /* <DEDUP_REMOVED lines=11> */
.L_x_355:
        /* <DEDUP_REMOVED lines=19> */
.L_x_360:
        /* <DEDUP_REMOVED lines=11> */
.L_x_359:
        /* <DEDUP_REMOVED lines=15> */
.L_x_361:
        /* <DEDUP_REMOVED lines=11> */
.L_x_354:
        /* <DEDUP_REMOVED lines=23> */
.L_x_364:
        /* <DEDUP_REMOVED lines=11> */
.L_x_363:
        /* <DEDUP_REMOVED lines=15> */
.L_x_365:
        /* <DEDUP_REMOVED lines=11> */
.L_x_362:
        /* <DEDUP_REMOVED lines=19> */
.L_x_367:
        /* <DEDUP_REMOVED lines=11> */
.L_x_366:
        /* <DEDUP_REMOVED lines=15> */
.L_x_368:
        /* <DEDUP_REMOVED lines=10> */
.L_x_353:
        /* <DEDUP_REMOVED lines=34> */
.L_x_372:
        /* <DEDUP_REMOVED lines=11> */
.L_x_371:
        /* <DEDUP_REMOVED lines=15> */
.L_x_373:
        /* <DEDUP_REMOVED lines=11> */
.L_x_370:
        /* <DEDUP_REMOVED lines=19> */
.L_x_375:
        /* <DEDUP_REMOVED lines=11> */
.L_x_374:
        /* <DEDUP_REMOVED lines=15> */
.L_x_376:
        /* <DEDUP_REMOVED lines=11> */
.L_x_369:
        /* <DEDUP_REMOVED lines=23> */
.L_x_379:
        /* <DEDUP_REMOVED lines=11> */
.L_x_378:
        /* <DEDUP_REMOVED lines=15> */
.L_x_380:
        /* <DEDUP_REMOVED lines=11> */
.L_x_377:
        /* <DEDUP_REMOVED lines=19> */
.L_x_382:
        /* <DEDUP_REMOVED lines=11> */
.L_x_381:
        /* <DEDUP_REMOVED lines=15> */
.L_x_383:
        /* <DEDUP_REMOVED lines=10> */
.L_x_256:
        /* <DEDUP_REMOVED lines=40> */
.L_x_390:
        /* <DEDUP_REMOVED lines=11> */
.L_x_389:
        /* <DEDUP_REMOVED lines=15> */
.L_x_391:
        /* <DEDUP_REMOVED lines=11> */
.L_x_388:
        /* <DEDUP_REMOVED lines=19> */
.L_x_393:
        /* <DEDUP_REMOVED lines=11> */
.L_x_392:
        /* <DEDUP_REMOVED lines=15> */
.L_x_394:
        /* <DEDUP_REMOVED lines=11> */
.L_x_387:
        /* <DEDUP_REMOVED lines=23> */
.L_x_397:
        /* <DEDUP_REMOVED lines=11> */
.L_x_396:
        /* <DEDUP_REMOVED lines=15> */
.L_x_398:
        /* <DEDUP_REMOVED lines=11> */
.L_x_395:
        /* <DEDUP_REMOVED lines=19> */
.L_x_400:
        /* <DEDUP_REMOVED lines=11> */
.L_x_399:
        /* <DEDUP_REMOVED lines=15> */
.L_x_401:
        /* <DEDUP_REMOVED lines=10> */
.L_x_386:
        /* <DEDUP_REMOVED lines=34> */
.L_x_405:
        /* <DEDUP_REMOVED lines=11> */
.L_x_404:
        /* <DEDUP_REMOVED lines=15> */
.L_x_406:
        /* <DEDUP_REMOVED lines=11> */
.L_x_403:
        /* <DEDUP_REMOVED lines=19> */
.L_x_408:
        /* <DEDUP_REMOVED lines=11> */
.L_x_407:
        /* <DEDUP_REMOVED lines=15> */
.L_x_409:
        /* <DEDUP_REMOVED lines=11> */
.L_x_402:
        /* <DEDUP_REMOVED lines=23> */
.L_x_412:
        /* <DEDUP_REMOVED lines=11> */
.L_x_411:
        /* <DEDUP_REMOVED lines=15> */
.L_x_413:
        /* <DEDUP_REMOVED lines=11> */
.L_x_410:
        /* <DEDUP_REMOVED lines=19> */
.L_x_415:
        /* <DEDUP_REMOVED lines=11> */
.L_x_414:
        /* <DEDUP_REMOVED lines=15> */
.L_x_416:
        /* <DEDUP_REMOVED lines=10> */
.L_x_385:
        /* <DEDUP_REMOVED lines=36> */
.L_x_421:
        /* <DEDUP_REMOVED lines=11> */
.L_x_420:
        /* <DEDUP_REMOVED lines=15> */
.L_x_422:
        /* <DEDUP_REMOVED lines=11> */
.L_x_419:
        /* <DEDUP_REMOVED lines=19> */
.L_x_424:
        /* <DEDUP_REMOVED lines=11> */
.L_x_423:
        /* <DEDUP_REMOVED lines=15> */
.L_x_425:
        /* <DEDUP_REMOVED lines=11> */
.L_x_418:
        /* <DEDUP_REMOVED lines=23> */
.L_x_428:
        /* <DEDUP_REMOVED lines=11> */
.L_x_427:
        /* <DEDUP_REMOVED lines=15> */
.L_x_429:
        /* <DEDUP_REMOVED lines=11> */
.L_x_426:
        /* <DEDUP_REMOVED lines=19> */
.L_x_431:
        /* <DEDUP_REMOVED lines=11> */
.L_x_430:
        /* <DEDUP_REMOVED lines=15> */
.L_x_432:
        /* <DEDUP_REMOVED lines=10> */
.L_x_417:
        /* <DEDUP_REMOVED lines=34> */
.L_x_436:
        /* <DEDUP_REMOVED lines=11> */
.L_x_435:
        /* <DEDUP_REMOVED lines=15> */
.L_x_437:
        /* <DEDUP_REMOVED lines=11> */
.L_x_434:
        /* <DEDUP_REMOVED lines=19> */
.L_x_439:
        /* <DEDUP_REMOVED lines=11> */
.L_x_438:
        /* <DEDUP_REMOVED lines=15> */
.L_x_440:
        /* <DEDUP_REMOVED lines=11> */
.L_x_433:
        /* <DEDUP_REMOVED lines=23> */
.L_x_443:
        /* <DEDUP_REMOVED lines=11> */
.L_x_442:
        /* <DEDUP_REMOVED lines=15> */
.L_x_444:
        /* <DEDUP_REMOVED lines=11> */
.L_x_441:
        /* <DEDUP_REMOVED lines=19> */
.L_x_446:
        /* <DEDUP_REMOVED lines=11> */
.L_x_445:
        /* <DEDUP_REMOVED lines=15> */
.L_x_447:
        /* <DEDUP_REMOVED lines=10> */
.L_x_384:
        /* <DEDUP_REMOVED lines=38> */
.L_x_453:
        /* <DEDUP_REMOVED lines=11> */
.L_x_452:
        /* <DEDUP_REMOVED lines=15> */
.L_x_454:
        /* <DEDUP_REMOVED lines=11> */
.L_x_451:
        /* <DEDUP_REMOVED lines=19> */
.L_x_456:
        /* <DEDUP_REMOVED lines=11> */
.L_x_455:
        /* <DEDUP_REMOVED lines=15> */
.L_x_457:
        /* <DEDUP_REMOVED lines=11> */
.L_x_450:
        /* <DEDUP_REMOVED lines=23> */
.L_x_460:
        /* <DEDUP_REMOVED lines=11> */
.L_x_459:
        /* <DEDUP_REMOVED lines=15> */
.L_x_461:
        /* <DEDUP_REMOVED lines=11> */
.L_x_458:
        /* <DEDUP_REMOVED lines=19> */
.L_x_463:
        /* <DEDUP_REMOVED lines=11> */
.L_x_462:
        /* <DEDUP_REMOVED lines=15> */
.L_x_464:
        /* <DEDUP_REMOVED lines=10> */
.L_x_449:
        /* <DEDUP_REMOVED lines=34> */
.L_x_468:
        /* <DEDUP_REMOVED lines=11> */
.L_x_467:
        /* <DEDUP_REMOVED lines=15> */
.L_x_469:
        /* <DEDUP_REMOVED lines=11> */
.L_x_466:
        /* <DEDUP_REMOVED lines=19> */
.L_x_471:
        /* <DEDUP_REMOVED lines=11> */
.L_x_470:
        /* <DEDUP_REMOVED lines=15> */
.L_x_472:
        /* <DEDUP_REMOVED lines=11> */
.L_x_465:
        /* <DEDUP_REMOVED lines=23> */
.L_x_475:
        /* <DEDUP_REMOVED lines=11> */
.L_x_474:
        /* <DEDUP_REMOVED lines=15> */
.L_x_476:
        /* <DEDUP_REMOVED lines=11> */
.L_x_473:
        /* <DEDUP_REMOVED lines=19> */
.L_x_478:
        /* <DEDUP_REMOVED lines=11> */
.L_x_477:
        /* <DEDUP_REMOVED lines=15> */
.L_x_479:
        /* <DEDUP_REMOVED lines=10> */
.L_x_448:
        /* <DEDUP_REMOVED lines=36> */
.L_x_484:
        /* <DEDUP_REMOVED lines=11> */
.L_x_483:
        /* <DEDUP_REMOVED lines=15> */
.L_x_485:
        /* <DEDUP_REMOVED lines=11> */
.L_x_482:
        /* <DEDUP_REMOVED lines=19> */
.L_x_487:
        /* <DEDUP_REMOVED lines=11> */
.L_x_486:
        /* <DEDUP_REMOVED lines=15> */
.L_x_488:
        /* <DEDUP_REMOVED lines=11> */
.L_x_481:
        /* <DEDUP_REMOVED lines=23> */
.L_x_491:
        /* <DEDUP_REMOVED lines=11> */
.L_x_490:
        /* <DEDUP_REMOVED lines=15> */
.L_x_492:
        /* <DEDUP_REMOVED lines=11> */
.L_x_489:
        /* <DEDUP_REMOVED lines=19> */
.L_x_494:
        /* <DEDUP_REMOVED lines=11> */
.L_x_493:
        /* <DEDUP_REMOVED lines=11> */
[----:B------:R-:W-:Y:S02]  /*1d850*/  HFMA2 R5, -RZ, RZ, 2, 0 ;  /* 0x40000000ff057431 */ /* 0x000fe400000001ff */
[----:B0-----:R-:W-:-:S05]  /*1d860*/  IMAD.WIDE R2, R0, 0x4, R2 ;  /* 0x0000000400027825 */ /* 0x001fca00078e0202 */
[----:B------:R-:W-:Y:S01]  /*1d870*/  STG.E desc[UR4][R2.64], R5 ;  /* 0x0000000502007986 */ /* 0x000fe2000c101904 */
[----:B------:R-:W-:Y:S05]  /*1d880*/  EXIT ;  /* 0x000000000000794d */ /* 0x000fea0003800000 */
.L_x_495:
        /* <DEDUP_REMOVED lines=10> */
.L_x_480:
        /* <DEDUP_REMOVED lines=34> */
.L_x_499:
        /* <DEDUP_REMOVED lines=11> */
.L_x_498:
        /* <DEDUP_REMOVED lines=15> */
.L_x_500:
        /* <DEDUP_REMOVED lines=11> */
.L_x_497:
        /* <DEDUP_REMOVED lines=19> */
.L_x_502:
        /* <DEDUP_REMOVED lines=11> */
.L_x_501:
        /* <DEDUP_REMOVED lines=11> */
[----:B------:R-:W-:Y:S02]  /*1e030*/  HFMA2 R5, -RZ, RZ, 2.78125, 0 ;  /* 0x41900000ff057431 */ /* 0x000fe400000001ff */
[----:B0-----:R-:W-:-:S05]  /*1e040*/  IMAD.WIDE R2, R0, 0x4, R2 ;  /* 0x0000000400027825 */ /* 0x001fca00078e0202 */
[----:B------:R-:W-:Y:S01]  /*1e050*/  STG.E desc[UR4][R2.64], R5 ;  /* 0x0000000502007986 */ /* 0x000fe2000c101904 */
[----:B------:R-:W-:Y:S05]  /*1e060*/  EXIT ;  /* 0x000000000000794d */ /* 0x000fea0003800000 */
.L_x_503:
        /* <DEDUP_REMOVED lines=11> */
.L_x_496:
        /* <DEDUP_REMOVED lines=23> */
.L_x_506:
        /* <DEDUP_REMOVED lines=11> */
.L_x_505:
        /* <DEDUP_REMOVED lines=11> */
[----:B------:R-:W-:Y:S02]  /*1e3f0*/  HFMA2 R5, -RZ, RZ, 2.5625, 0 ;  /* 0x41200000ff057431 */ /* 0x000fe400000001ff */
[----:B0-----:R-:W-:-:S05]  /*1e400*/  IMAD.WIDE R2, R0, 0x4, R2 ;  /* 0x0000000400027825 */ /* 0x001fca00078e0202 */
[----:B------:R-:W-:Y:S01]  /*1e410*/  STG.E desc[UR4][R2.64], R5 ;  /* 0x0000000502007986 */ /* 0x000fe2000c101904 */
[----:B------:R-:W-:Y:S05]  /*1e420*/  EXIT ;  /* 0x000000000000794d */ /* 0x000fea0003800000 */
.L_x_507:
        /* <DEDUP_REMOVED lines=11> */
.L_x_504:
        /* <DEDUP_REMOVED lines=19> */
.L_x_509:
        /* <DEDUP_REMOVED lines=11> */
.L_x_508:
        /* <DEDUP_REMOVED lines=15> */
.L_x_510:
        /* <DEDUP_REMOVED lines=10> */
.L_x_511:
[----:B------:R-:W-:-:S00]  /*1e850*/  BRA `(.L_x_511) ;  /* 0xfffffffc00fc7947 */ /* 0x000fc0000383ffff */
[----:B------:R-:W-:-:S00]  /*1e860*/  NOP ;  /* 0x0000000000007918 */ /* 0x000fc00000000000 */
        /* <DEDUP_REMOVED lines=9> */
.L_x_512:


//--------------------- .nv.shared.reserved.0     --------------------------
	.section	.nv.shared.reserved.0,"aw",@nobits
	.weak		__nv_reservedSMEM_offset_0_alias
	.size		__nv_reservedSMEM_offset_0_alias, 0, 64
	.other		__nv_reservedSMEM_offset_0_alias,@"STO_CUDA_RESERVED_SHARED STV_DEFAULT"
__nv_reservedSMEM_offset_0_alias:
	.zero		0
	.zero		64


//--------------------- .nv.constant0._Z9RF_kernelPfiPKiS_ --------------------------
	.section	.nv.constant0._Z9RF_kernelPfiPKiS_,"a",@progbits
	.sectionflags	@""
	.align	4
.nv.constant0._Z9RF_kernelPfiPKiS_:
	.zero		928


//--------------------- SYMBOLS --------------------------

	.type		.nv.reservedSmem.offset0,@object
	.size		.nv.reservedSmem.offset0,0x4
